//
// Generated by NVIDIA NVVM Compiler
//
// Compiler Build ID: CL-36424714
// Cuda compilation tools, release 13.0, V13.0.88
// Based on NVVM 20.0.0
//

.version 9.0
.target sm_100
.address_size 64

	// .globl	_Z6kernelPdS_
.func  (.param .b64 func_retval0) __internal_accurate_pow
(
	.param .b64 __internal_accurate_pow_param_0,
	.param .b64 __internal_accurate_pow_param_1
)
;

.visible .entry _Z6kernelPdS_(
	.param .u64 .ptr .align 1 _Z6kernelPdS__param_0,
	.param .u64 .ptr .align 1 _Z6kernelPdS__param_1
)
{
	.reg .pred 	%p<17>;
	.reg .b32 	%r<26>;
	.reg .b64 	%rd<10>;
	.reg .b64 	%fd<36>;

	ld.param.u64 	%rd1, [_Z6kernelPdS__param_0];
	ld.param.u64 	%rd2, [_Z6kernelPdS__param_1];
	mov.u32 	%r1, %tid.x;
	setp.gt.u32 	%p1, %r1, 1;
	@%p1 bra 	$L__BB0_9;
	cvta.to.global.u64 	%rd3, %rd1;
	ld.global.f64 	%fd1, [%rd3+16];
	ld.global.f64 	%fd2, [%rd3+8];
	ld.global.f64 	%fd3, [%rd3];
	{
	.reg .b32 %temp; 
	mov.b64 	{%temp, %r2}, %fd2;
	}
	mov.f64 	%fd11, 0d4000000000000000;
	{
	.reg .b32 %temp; 
	mov.b64 	{%temp, %r5}, %fd11;
	}
	and.b32  	%r4, %r5, 2146435072;
	setp.eq.s32 	%p2, %r4, 1062207488;
	abs.f64 	%fd4, %fd2;
	{ // callseq 0, 0
	.param .b64 param0;
	st.param.f64 	[param0], %fd4;
	.param .b64 param1;
	st.param.f64 	[param1], 0d4000000000000000;
	.param .b64 retval0;
	call.uni (retval0), 
	__internal_accurate_pow, 
	(
	param0, 
	param1
	);
	ld.param.f64 	%fd12, [retval0];
	} // callseq 0
	setp.lt.s32 	%p3, %r2, 0;
	neg.f64 	%fd14, %fd12;
	selp.f64 	%fd15, %fd14, %fd12, %p2;
	selp.f64 	%fd35, %fd15, %fd12, %p3;
	setp.neu.f64 	%p4, %fd2, 0d0000000000000000;
	@%p4 bra 	$L__BB0_3;
	setp.eq.s32 	%p5, %r4, 1062207488;
	selp.b32 	%r6, %r2, 0, %p5;
	setp.lt.s32 	%p6, %r5, 0;
	or.b32  	%r7, %r6, 2146435072;
	selp.b32 	%r8, %r7, %r6, %p6;
	mov.b32 	%r9, 0;
	mov.b64 	%fd35, {%r9, %r8};
$L__BB0_3:
	add.f64 	%fd16, %fd2, 0d4000000000000000;
	{
	.reg .b32 %temp; 
	mov.b64 	{%temp, %r10}, %fd16;
	}
	and.b32  	%r11, %r10, 2146435072;
	setp.ne.s32 	%p7, %r11, 2146435072;
	@%p7 bra 	$L__BB0_8;
	setp.num.f64 	%p8, %fd2, %fd2;
	@%p8 bra 	$L__BB0_6;
	mov.f64 	%fd17, 0d4000000000000000;
	add.rn.f64 	%fd35, %fd2, %fd17;
	bra.uni 	$L__BB0_8;
$L__BB0_6:
	setp.neu.f64 	%p9, %fd4, 0d7FF0000000000000;
	@%p9 bra 	$L__BB0_8;
	setp.lt.s32 	%p10, %r2, 0;
	setp.eq.s32 	%p11, %r4, 1062207488;
	setp.lt.s32 	%p12, %r5, 0;
	selp.b32 	%r13, 0, 2146435072, %p12;
	and.b32  	%r14, %r5, 2147483647;
	setp.ne.s32 	%p13, %r14, 1071644672;
	or.b32  	%r15, %r13, -2147483648;
	selp.b32 	%r16, %r15, %r13, %p13;
	selp.b32 	%r17, %r16, %r13, %p11;
	selp.b32 	%r18, %r17, %r13, %p10;
	mov.b32 	%r19, 0;
	mov.b64 	%fd35, {%r19, %r18};
$L__BB0_8:
	add.f64 	%fd18, %fd3, %fd3;
	add.s32 	%r20, %r1, 1;
	cvt.rn.f64.u32 	%fd19, %r20;
	{ // callseq 1, 0
	.param .b64 param0;
	st.param.f64 	[param0], 0d3FF0000000000000;
	.param .b64 param1;
	st.param.f64 	[param1], %fd19;
	.param .b64 retval0;
	call.uni (retval0), 
	__internal_accurate_pow, 
	(
	param0, 
	param1
	);
	ld.param.f64 	%fd20, [retval0];
	} // callseq 1
	setp.eq.f64 	%p14, %fd2, 0d3FF0000000000000;
	selp.f64 	%fd22, 0d3FF0000000000000, %fd35, %p14;
	mul.f64 	%fd23, %fd3, 0dC010000000000000;
	fma.rn.f64 	%fd24, %fd1, %fd23, %fd22;
	sqrt.rn.f64 	%fd25, %fd24;
	div.rn.f64 	%fd26, %fd25, %fd18;
	neg.f64 	%fd27, %fd20;
	mov.f64 	%fd28, 0dBFF0000000000000;
	{
	.reg .b32 %temp; 
	mov.b64 	{%temp, %r21}, %fd28;
	}
	setp.lt.s32 	%p15, %r21, 0;
	{
	.reg .b32 %temp; 
	mov.b64 	{%temp, %r22}, %fd19;
	}
	shr.u32 	%r23, %r22, 20;
	and.b32  	%r24, %r23, 2047;
	add.s32 	%r25, %r24, -1012;
	mov.b64 	%rd4, %fd19;
	shl.b64 	%rd5, %rd4, %r25;
	setp.eq.s64 	%p16, %rd5, -9223372036854775808;
	selp.f64 	%fd29, %fd27, %fd20, %p16;
	selp.f64 	%fd30, %fd29, %fd20, %p15;
	mul.f64 	%fd31, %fd30, %fd26;
	div.rn.f64 	%fd32, %fd2, %fd18;
	sub.f64 	%fd33, %fd31, %fd32;
	cvta.to.global.u64 	%rd7, %rd2;
	mul.wide.u32 	%rd8, %r1, 8;
	add.s64 	%rd9, %rd7, %rd8;
	st.global.f64 	[%rd9], %fd33;
$L__BB0_9:
	ret;

}
.func  (.param .b64 func_retval0) __internal_accurate_pow(
	.param .b64 __internal_accurate_pow_param_0,
	.param .b64 __internal_accurate_pow_param_1
)
{
	.reg .pred 	%p<8>;
	.reg .b32 	%r<49>;
	.reg .b32 	%f<3>;
	.reg .b64 	%fd<109>;

	ld.param.f64 	%fd10, [__internal_accurate_pow_param_0];
	ld.param.f64 	%fd11, [__internal_accurate_pow_param_1];
	{
	.reg .b32 %temp; 
	mov.b64 	{%temp, %r46}, %fd10;
	}
	{
	.reg .b32 %temp; 
	mov.b64 	{%r45, %temp}, %fd10;
	}
	shr.u32 	%r47, %r46, 20;
	setp.gt.u32 	%p1, %r46, 1048575;
	@%p1 bra 	$L__BB1_2;
	mul.f64 	%fd12, %fd10, 0d4350000000000000;
	{
	.reg .b32 %temp; 
	mov.b64 	{%temp, %r46}, %fd12;
	}
	{
	.reg .b32 %temp; 
	mov.b64 	{%r45, %temp}, %fd12;
	}
	shr.u32 	%r16, %r46, 20;
	add.s32 	%r47, %r16, -54;
$L__BB1_2:
	add.s32 	%r48, %r47, -1023;
	and.b32  	%r17, %r46, -2146435073;
	or.b32  	%r18, %r17, 1072693248;
	mov.b64 	%fd107, {%r45, %r18};
	setp.lt.u32 	%p2, %r18, 1073127583;
	@%p2 bra 	$L__BB1_4;
	{
	.reg .b32 %temp; 
	mov.b64 	{%r19, %temp}, %fd107;
	}
	{
	.reg .b32 %temp; 
	mov.b64 	{%temp, %r20}, %fd107;
	}
	add.s32 	%r21, %r20, -1048576;
	mov.b64 	%fd107, {%r19, %r21};
	add.s32 	%r48, %r47, -1022;
$L__BB1_4:
	add.f64 	%fd13, %fd107, 0dBFF0000000000000;
	add.f64 	%fd14, %fd107, 0d3FF0000000000000;
	rcp.approx.ftz.f64 	%fd15, %fd14;
	neg.f64 	%fd16, %fd14;
	fma.rn.f64 	%fd17, %fd16, %fd15, 0d3FF0000000000000;
	fma.rn.f64 	%fd18, %fd17, %fd17, %fd17;
	fma.rn.f64 	%fd19, %fd18, %fd15, %fd15;
	mul.f64 	%fd20, %fd13, %fd19;
	fma.rn.f64 	%fd21, %fd13, %fd19, %fd20;
	mul.f64 	%fd22, %fd21, %fd21;
	fma.rn.f64 	%fd23, %fd22, 0d3EB0F5FF7D2CAFE2, 0d3ED0F5D241AD3B5A;
	fma.rn.f64 	%fd24, %fd23, %fd22, 0d3EF3B20A75488A3F;
	fma.rn.f64 	%fd25, %fd24, %fd22, 0d3F1745CDE4FAECD5;
	fma.rn.f64 	%fd26, %fd25, %fd22, 0d3F3C71C7258A578B;
	fma.rn.f64 	%fd27, %fd26, %fd22, 0d3F6249249242B910;
	fma.rn.f64 	%fd28, %fd27, %fd22, 0d3F89999999999DFB;
	sub.f64 	%fd29, %fd13, %fd21;
	add.f64 	%fd30, %fd29, %fd29;
	neg.f64 	%fd31, %fd21;
	fma.rn.f64 	%fd32, %fd31, %fd13, %fd30;
	mul.f64 	%fd33, %fd19, %fd32;
	fma.rn.f64 	%fd34, %fd22, %fd28, 0d3FB5555555555555;
	mov.f64 	%fd35, 0d3FB5555555555555;
	sub.f64 	%fd36, %fd35, %fd34;
	fma.rn.f64 	%fd37, %fd22, %fd28, %fd36;
	add.f64 	%fd38, %fd37, 0dBC46A4CB00B9E7B0;
	add.f64 	%fd39, %fd34, %fd38;
	sub.f64 	%fd40, %fd34, %fd39;
	add.f64 	%fd41, %fd38, %fd40;
	mul.rn.f64 	%fd42, %fd21, %fd21;
	neg.f64 	%fd43, %fd42;
	fma.rn.f64 	%fd44, %fd21, %fd21, %fd43;
	{
	.reg .b32 %temp; 
	mov.b64 	{%r22, %temp}, %fd33;
	}
	{
	.reg .b32 %temp; 
	mov.b64 	{%temp, %r23}, %fd33;
	}
	add.s32 	%r24, %r23, 1048576;
	mov.b64 	%fd45, {%r22, %r24};
	fma.rn.f64 	%fd46, %fd21, %fd45, %fd44;
	mul.rn.f64 	%fd47, %fd42, %fd21;
	neg.f64 	%fd48, %fd47;
	fma.rn.f64 	%fd49, %fd42, %fd21, %fd48;
	fma.rn.f64 	%fd50, %fd42, %fd33, %fd49;
	fma.rn.f64 	%fd51, %fd46, %fd21, %fd50;
	mul.rn.f64 	%fd52, %fd39, %fd47;
	neg.f64 	%fd53, %fd52;
	fma.rn.f64 	%fd54, %fd39, %fd47, %fd53;
	fma.rn.f64 	%fd55, %fd39, %fd51, %fd54;
	fma.rn.f64 	%fd56, %fd41, %fd47, %fd55;
	add.f64 	%fd57, %fd52, %fd56;
	sub.f64 	%fd58, %fd52, %fd57;
	add.f64 	%fd59, %fd56, %fd58;
	add.f64 	%fd60, %fd21, %fd57;
	sub.f64 	%fd61, %fd21, %fd60;
	add.f64 	%fd62, %fd57, %fd61;
	add.f64 	%fd63, %fd59, %fd62;
	add.f64 	%fd64, %fd33, %fd63;
	add.f64 	%fd65, %fd60, %fd64;
	sub.f64 	%fd66, %fd60, %fd65;
	add.f64 	%fd67, %fd64, %fd66;
	xor.b32  	%r25, %r48, -2147483648;
	mov.b32 	%r26, 1127219200;
	mov.b64 	%fd68, {%r25, %r26};
	mov.b32 	%r27, -2147483648;
	mov.b64 	%fd69, {%r27, %r26};
	sub.f64 	%fd70, %fd68, %fd69;
	fma.rn.f64 	%fd71, %fd70, 0d3FE62E42FEFA39EF, %fd65;
	fma.rn.f64 	%fd72, %fd70, 0dBFE62E42FEFA39EF, %fd71;
	sub.f64 	%fd73, %fd72, %fd65;
	sub.f64 	%fd74, %fd67, %fd73;
	fma.rn.f64 	%fd75, %fd70, 0d3C7ABC9E3B39803F, %fd74;
	add.f64 	%fd76, %fd71, %fd75;
	sub.f64 	%fd77, %fd71, %fd76;
	add.f64 	%fd78, %fd75, %fd77;
	{
	.reg .b32 %temp; 
	mov.b64 	{%temp, %r28}, %fd11;
	}
	{
	.reg .b32 %temp; 
	mov.b64 	{%r29, %temp}, %fd11;
	}
	shl.b32 	%r30, %r28, 1;
	setp.gt.u32 	%p3, %r30, -33554433;
	and.b32  	%r31, %r28, -15728641;
	selp.b32 	%r32, %r31, %r28, %p3;
	mov.b64 	%fd79, {%r29, %r32};
	mul.rn.f64 	%fd80, %fd76, %fd79;
	neg.f64 	%fd81, %fd80;
	fma.rn.f64 	%fd82, %fd76, %fd79, %fd81;
	fma.rn.f64 	%fd83, %fd78, %fd79, %fd82;
	add.f64 	%fd4, %fd80, %fd83;
	sub.f64 	%fd84, %fd80, %fd4;
	add.f64 	%fd5, %fd83, %fd84;
	fma.rn.f64 	%fd85, %fd4, 0d3FF71547652B82FE, 0d4338000000000000;
	{
	.reg .b32 %temp; 
	mov.b64 	{%r13, %temp}, %fd85;
	}
	mov.f64 	%fd86, 0dC338000000000000;
	add.rn.f64 	%fd87, %fd85, %fd86;
	fma.rn.f64 	%fd88, %fd87, 0dBFE62E42FEFA39EF, %fd4;
	fma.rn.f64 	%fd89, %fd87, 0dBC7ABC9E3B39803F, %fd88;
	fma.rn.f64 	%fd90, %fd89, 0d3E5ADE1569CE2BDF, 0d3E928AF3FCA213EA;
	fma.rn.f64 	%fd91, %fd90, %fd89, 0d3EC71DEE62401315;
	fma.rn.f64 	%fd92, %fd91, %fd89, 0d3EFA01997C89EB71;
	fma.rn.f64 	%fd93, %fd92, %fd89, 0d3F2A01A014761F65;
	fma.rn.f64 	%fd94, %fd93, %fd89, 0d3F56C16C1852B7AF;
	fma.rn.f64 	%fd95, %fd94, %fd89, 0d3F81111111122322;
	fma.rn.f64 	%fd96, %fd95, %fd89, 0d3FA55555555502A1;
	fma.rn.f64 	%fd97, %fd96, %fd89, 0d3FC5555555555511;
	fma.rn.f64 	%fd98, %fd97, %fd89, 0d3FE000000000000B;
	fma.rn.f64 	%fd99, %fd98, %fd89, 0d3FF0000000000000;
	fma.rn.f64 	%fd100, %fd99, %fd89, 0d3FF0000000000000;
	{
	.reg .b32 %temp; 
	mov.b64 	{%r14, %temp}, %fd100;
	}
	{
	.reg .b32 %temp; 
	mov.b64 	{%temp, %r15}, %fd100;
	}
	shl.b32 	%r33, %r13, 20;
	add.s32 	%r34, %r33, %r15;
	mov.b64 	%fd108, {%r14, %r34};
	{
	.reg .b32 %temp; 
	mov.b64 	{%temp, %r35}, %fd4;
	}
	mov.b32 	%f2, %r35;
	abs.f32 	%f1, %f2;
	setp.lt.f32 	%p4, %f1, 0f4086232B;
	@%p4 bra 	$L__BB1_7;
	setp.lt.f64 	%p5, %fd4, 0d0000000000000000;
	add.f64 	%fd101, %fd4, 0d7FF0000000000000;
	selp.f64 	%fd108, 0d0000000000000000, %fd101, %p5;
	setp.geu.f32 	%p6, %f1, 0f40874800;
	@%p6 bra 	$L__BB1_7;
	shr.u32 	%r36, %r13, 31;
	add.s32 	%r37, %r13, %r36;
	shr.s32 	%r38, %r37, 1;
	shl.b32 	%r39, %r38, 20;
	add.s32 	%r40, %r15, %r39;
	mov.b64 	%fd102, {%r14, %r40};
	sub.s32 	%r41, %r13, %r38;
	shl.b32 	%r42, %r41, 20;
	add.s32 	%r43, %r42, 1072693248;
	mov.b32 	%r44, 0;
	mov.b64 	%fd103, {%r44, %r43};
	mul.f64 	%fd108, %fd103, %fd102;
$L__BB1_7:
	abs.f64 	%fd104, %fd108;
	setp.eq.f64 	%p7, %fd104, 0d7FF0000000000000;
	fma.rn.f64 	%fd105, %fd108, %fd5, %fd108;
	selp.f64 	%fd106, %fd108, %fd105, %p7;
	st.param.f64 	[func_retval0], %fd106;
	ret;

}


// ===== COMPILED SASS (sm_100) =====

	.target	sm_100

	.elftype	@"ET_EXEC"


//--------------------- .note.nv.tkinfo           --------------------------
	.section	.note.nv.tkinfo,"",@"SHT_NOTE"
	.sectionflags	@"SHF_NOTE_NV_TKINFO"
	.tkinfo
        /*0018*/ 	.word	0x00000002
        /*0030*/ 	.string	""
        /*0030*/ 	.string	"ptxas"
        /*0030*/ 	.string	"Cuda compilation tools, release 13.0, V13.0.88"
        /*0030*/ 	.string	"Build cuda_13.0.r13.0/compiler.36424714_0"
        /*0030*/ 	.string	"-arch sm_100 -m 64 "



//--------------------- .note.nv.cuinfo           --------------------------
	.section	.note.nv.cuinfo,"",@"SHT_NOTE"
	.sectionflags	@"SHF_NOTE_NV_CUINFO"
        /*0018*/ 	.short	0x0002
        /*001a*/ 	.short	0x0064
        /*001c*/ 	.short	0x0082
	.zero		2


//--------------------- .nv.info                  --------------------------
	.section	.nv.info,"",@"SHT_CUDA_INFO"
	.align	4


	//----- nvinfo : EIATTR_REGCOUNT
	.align		4
        /*0000*/ 	.byte	0x04, 0x2f
        /*0002*/ 	.short	(.L_1 - .L_0)
	.align		4
.L_0:
        /*0004*/ 	.word	index@(_Z6kernelPdS_)
        /*0008*/ 	.word	0x00000026


	//----- nvinfo : EIATTR_FRAME_SIZE
	.align		4
.L_1:
        /*000c*/ 	.byte	0x04, 0x11
        /*000e*/ 	.short	(.L_3 - .L_2)
	.align		4
.L_2:
        /*0010*/ 	.word	index@($_Z6kernelPdS_$__internal_accurate_pow)
        /*0014*/ 	.word	0x00000000


	//----- nvinfo : EIATTR_FRAME_SIZE
	.align		4
.L_3:
        /*0018*/ 	.byte	0x04, 0x11
        /*001a*/ 	.short	(.L_5 - .L_4)
	.align		4
.L_4:
        /*001c*/ 	.word	index@($__internal_1_$__cuda_sm20_dsqrt_rn_f64_mediumpath_v1)
        /*0020*/ 	.word	0x00000000


	//----- nvinfo : EIATTR_FRAME_SIZE
	.align		4
.L_5:
        /*0024*/ 	.byte	0x04, 0x11
        /*0026*/ 	.short	(.L_7 - .L_6)
	.align		4
.L_6:
        /*0028*/ 	.word	index@($__internal_0_$__cuda_sm20_div_rn_f64_full)
        /*002c*/ 	.word	0x00000000


	//----- nvinfo : EIATTR_FRAME_SIZE
	.align		4
.L_7:
        /*0030*/ 	.byte	0x04, 0x11
        /*0032*/ 	.short	(.L_9 - .L_8)
	.align		4
.L_8:
        /*0034*/ 	.word	index@(_Z6kernelPdS_)
        /*0038*/ 	.word	0x00000000


	//----- nvinfo : EIATTR_MIN_STACK_SIZE
	.align		4
.L_9:
        /*003c*/ 	.byte	0x04, 0x12
        /*003e*/ 	.short	(.L_11 - .L_10)
	.align		4
.L_10:
        /*0040*/ 	.word	index@(_Z6kernelPdS_)
        /*0044*/ 	.word	0x00000000
.L_11:


//--------------------- .nv.compat                --------------------------
	.section	.nv.compat,"",@"SHT_CUDA_COMPAT_INFO"
	.align	4
        /*0000*/ 	.byte	0x02, 0x09, 0x00, 0x00, 0x02, 0x02, 0x01, 0x00, 0x02, 0x05, 0x05, 0x00, 0x03, 0x07, 0x01, 0x01
        /*0010*/ 	.byte	0x02, 0x03, 0x00, 0x00, 0x02, 0x06, 0x01, 0x00, 0x04, 0x0b, 0x08, 0x00, 0x01, 0x00, 0x00, 0x00
        /*0020*/ 	.byte	0x00, 0x00, 0x00, 0x00


//--------------------- .nv.info._Z6kernelPdS_    --------------------------
	.section	.nv.info._Z6kernelPdS_,"",@"SHT_CUDA_INFO"
	.sectionflags	@""
	.align	4


	//----- nvinfo : EIATTR_CUDA_API_VERSION
	.align		4
        /*0000*/ 	.byte	0x04, 0x37
        /*0002*/ 	.short	(.L_13 - .L_12)
.L_12:
        /*0004*/ 	.word	0x00000082


	//----- nvinfo : EIATTR_KPARAM_INFO
	.align		4
.L_13:
        /*0008*/ 	.byte	0x04, 0x17
        /*000a*/ 	.short	(.L_15 - .L_14)
.L_14:
        /*000c*/ 	.word	0x00000000
        /*0010*/ 	.short	0x0001
        /*0012*/ 	.short	0x0008
        /*0014*/ 	.byte	0x00, 0xf5, 0x21, 0x00


	//----- nvinfo : EIATTR_KPARAM_INFO
	.align		4
.L_15:
        /*0018*/ 	.byte	0x04, 0x17
        /*001a*/ 	.short	(.L_17 - .L_16)
.L_16:
        /*001c*/ 	.word	0x00000000
        /*0020*/ 	.short	0x0000
        /*0022*/ 	.short	0x0000
        /*0024*/ 	.byte	0x00, 0xf5, 0x21, 0x00


	//----- nvinfo : EIATTR_SPARSE_MMA_MASK
	.align		4
.L_17:
        /*0028*/ 	.byte	0x03, 0x50
        /*002a*/ 	.short	0x0000


	//----- nvinfo : EIATTR_MAXREG_COUNT
	.align		4
        /*002c*/ 	.byte	0x03, 0x1b
        /*002e*/ 	.short	0x00ff


	//----- nvinfo : EIATTR_MERCURY_ISA_VERSION
	.align		4
        /*0030*/ 	.byte	0x03, 0x5f
        /*0032*/ 	.short	0x0101


	//----- nvinfo : EIATTR_VRC_CTA_INIT_COUNT
	.align		4
        /*0034*/ 	.byte	0x02, 0x4a
	.zero		1
	.zero		1


	//----- nvinfo : EIATTR_EXIT_INSTR_OFFSETS
	.align		4
        /*0038*/ 	.byte	0x04, 0x1c
        /*003a*/ 	.short	(.L_19 - .L_18)


	//   ....[0]....
.L_18:
        /*003c*/ 	.word	0x00000030


	//   ....[1]....
        /*0040*/ 	.word	0x000007f0


	//----- nvinfo : EIATTR_CRS_STACK_SIZE
	.align		4
.L_19:
        /*0044*/ 	.byte	0x04, 0x1e
        /*0046*/ 	.short	(.L_21 - .L_20)
.L_20:
        /*0048*/ 	.word	0x00000000


	//----- nvinfo : EIATTR_CBANK_PARAM_SIZE
	.align		4
.L_21:
        /*004c*/ 	.byte	0x03, 0x19
        /*004e*/ 	.short	0x0010


	//----- nvinfo : EIATTR_PARAM_CBANK
	.align		4
        /*0050*/ 	.byte	0x04, 0x0a
        /*0052*/ 	.short	(.L_23 - .L_22)
	.align		4
.L_22:
        /*0054*/ 	.word	index@(.nv.constant0._Z6kernelPdS_)
        /*0058*/ 	.short	0x0380
        /*005a*/ 	.short	0x0010


	//----- nvinfo : EIATTR_SW_WAR
	.align		4
.L_23:
        /*005c*/ 	.byte	0x04, 0x36
        /*005e*/ 	.short	(.L_25 - .L_24)
.L_24:
        /*0060*/ 	.word	0x00000008
.L_25:


//--------------------- .nv.callgraph             --------------------------
	.section	.nv.callgraph,"",@"SHT_CUDA_CALLGRAPH"
	.align	4
	.sectionentsize	8
	.align		4
        /*0000*/ 	.word	0x00000000
	.align		4
        /*0004*/ 	.word	0xffffffff
	.align		4
        /*0008*/ 	.word	0x00000000
	.align		4
        /*000c*/ 	.word	0xfffffffe
	.align		4
        /*0010*/ 	.word	0x00000000
	.align		4
        /*0014*/ 	.word	0xfffffffd
	.align		4
        /*0018*/ 	.word	0x00000000
	.align		4
        /*001c*/ 	.word	0xfffffffc


//--------------------- .text._Z6kernelPdS_       --------------------------
	.section	.text._Z6kernelPdS_,"ax",@progbits
	.align	128
        .global         _Z6kernelPdS_
        .type           _Z6kernelPdS_,@function
        .size           _Z6kernelPdS_,(.L_x_21 - _Z6kernelPdS_)
        .other          _Z6kernelPdS_,@"STO_CUDA_ENTRY STV_DEFAULT"
_Z6kernelPdS_:
.text._Z6kernelPdS_:
[----:B------:R-:W-:Y:S01]  /*0000*/  LDC R1, c[0x0][0x37c] ;  /* 0x0000df00ff017b82 */ /* 0x000fe20000000800 */
[----:B------:R-:W0:Y:S02]  /*0010*/  S2R R2, SR_TID.X ;  /* 0x0000000000027919 */ /* 0x000e240000002100 */
[----:B0-----:R-:W-:-:S13]  /*0020*/  ISETP.GT.U32.AND P0, PT, R2, 0x1, PT ;  /* 0x000000010200780c */ /* 0x001fda0003f04070 */
[----:B------:R-:W-:Y:S05]  /*0030*/  @P0 EXIT ;  /* 0x000000000000094d */ /* 0x000fea0003800000 */
[----:B------:R-:W0:Y:S01]  /*0040*/  LDC.64 R10, c[0x0][0x380] ;  /* 0x0000e000ff0a7b82 */ /* 0x000e220000000a00 */
[----:B------:R-:W0:Y:S02]  /*0050*/  LDCU.64 UR4, c[0x0][0x358] ;  /* 0x00006b00ff0477ac */ /* 0x000e240008000a00 */
[----:B0-----:R-:W2:Y:S04]  /*0060*/  LDG.E.64 R8, desc[UR4][R10.64+0x8] ;  /* 0x000008040a087981 */ /* 0x001ea8000c1e1b00 */
[----:B------:R0:W5:Y:S04]  /*0070*/  LDG.E.64 R6, desc[UR4][R10.64+0x10] ;  /* 0x000010040a067981 */ /* 0x000168000c1e1b00 */
[----:B------:R0:W5:Y:S01]  /*0080*/  LDG.E.64 R4, desc[UR4][R10.64] ;  /* 0x000000040a047981 */ /* 0x000162000c1e1b00 */
[----:B------:R-:W-:Y:S01]  /*0090*/  BSSY.RECONVERGENT B0, `(.L_x_0) ;  /* 0x0000007000007945 */ /* 0x000fe20003800200 */
[----:B------:R-:W-:Y:S01]  /*00a0*/  IMAD.MOV.U32 R3, RZ, RZ, 0x40000000 ;  /* 0x40000000ff037424 */ /* 0x000fe200078e00ff */
[----:B------:R-:W-:Y:S01]  /*00b0*/  MOV R0, 0x100 ;  /* 0x0000010000007802 */ /* 0x000fe20000000f00 */
[----:B--2---:R-:W-:-:S10]  /*00c0*/  DADD R34, -RZ, |R8| ;  /* 0x00000000ff227229 */ /* 0x004fd40000000508 */
[----:B------:R-:W-:Y:S02]  /*00d0*/  IMAD.MOV.U32 R22, RZ, RZ, R34 ;  /* 0x000000ffff167224 */ /* 0x000fe400078e0022 */
[----:B0-----:R-:W-:-:S07]  /*00e0*/  IMAD.MOV.U32 R34, RZ, RZ, RZ ;  /* 0x000000ffff227224 */ /* 0x001fce00078e00ff */
[----:B-----5:R-:W-:Y:S05]  /*00f0*/  CALL.REL.NOINC `($_Z6kernelPdS_$__internal_accurate_pow) ;  /* 0x0000000c00f47944 */ /* 0x020fea0003c00000 */
[----:B------:R-:W-:Y:S05]  /*0100*/  BSYNC.RECONVERGENT B0 ;  /* 0x0000000000007941 */ /* 0x000fea0003800200 */
.L_x_0:
[C---:B------:R-:W-:Y:S01]  /*0110*/  DADD R10, R8.reuse, 2 ;  /* 0x40000000080a7429 */ /* 0x040fe20000000000 */
[----:B------:R-:W-:Y:S01]  /*0120*/  IMAD.MOV.U32 R12, RZ, RZ, R14 ;  /* 0x000000ffff0c7224 */ /* 0x000fe200078e000e */
[----:B------:R-:W-:Y:S01]  /*0130*/  DSETP.NEU.AND P0, PT, R8, RZ, PT ;  /* 0x000000ff0800722a */ /* 0x000fe20003f0d000 */
[----:B------:R-:W-:Y:S02]  /*0140*/  IMAD.MOV.U32 R13, RZ, RZ, R3 ;  /* 0x000000ffff0d7224 */ /* 0x000fe400078e0003 */
[----:B------:R-:W-:Y:S02]  /*0150*/  IMAD.MOV.U32 R22, RZ, RZ, RZ ;  /* 0x000000ffff167224 */ /* 0x000fe400078e00ff */
[----:B------:R-:W-:Y:S02]  /*0160*/  VIADD R10, R2, 0x1 ;  /* 0x00000001020a7836 */ /* 0x000fe40000000000 */
[----:B------:R-:W-:Y:S01]  /*0170*/  IMAD.MOV.U32 R35, RZ, RZ, 0x3ff00000 ;  /* 0x3ff00000ff237424 */ /* 0x000fe200078e00ff */
[----:B------:R-:W-:-:S03]  /*0180*/  LOP3.LUT R0, R11, 0x7ff00000, RZ, 0xc0, !PT ;  /* 0x7ff000000b007812 */ /* 0x000fc600078ec0ff */
[----:B------:R-:W0:Y:S01]  /*0190*/  I2F.F64.U32 R10, R10 ;  /* 0x0000000a000a7312 */ /* 0x000e220000201800 */
[----:B------:R-:W-:Y:S02]  /*01a0*/  ISETP.NE.AND P1, PT, R0, 0x7ff00000, PT ;  /* 0x7ff000000000780c */ /* 0x000fe40003f25270 */
[----:B------:R-:W-:-:S11]  /*01b0*/  @!P0 CS2R R12, SRZ ;  /* 0x00000000000c8805 */ /* 0x000fd6000001ff00 */
[----:B------:R-:W-:Y:S05]  /*01c0*/  @P1 BRA `(.L_x_1) ;  /* 0x0000000000181947 */ /* 0x000fea0003800000 */
[----:B------:R-:W-:-:S14]  /*01d0*/  DSETP.NAN.AND P0, PT, R8, R8, PT ;  /* 0x000000080800722a */ /* 0x000fdc0003f08000 */
[----:B------:R-:W-:Y:S01]  /*01e0*/  @P0 DADD R12, R8, 2 ;  /* 0x40000000080c0429 */ /* 0x000fe20000000000 */
[----:B------:R-:W-:Y:S10]  /*01f0*/  @P0 BRA `(.L_x_1) ;  /* 0x00000000000c0947 */ /* 0x000ff40003800000 */
[----:B------:R-:W-:-:S14]  /*0200*/  DSETP.NEU.AND P0, PT, |R8|, +INF , PT ;  /* 0x7ff000000800742a */ /* 0x000fdc0003f0d200 */
[----:B------:R-:W-:Y:S02]  /*0210*/  @!P0 IMAD.MOV.U32 R12, RZ, RZ, 0x0 ;  /* 0x00000000ff0c8424 */ /* 0x000fe400078e00ff */
[----:B------:R-:W-:-:S07]  /*0220*/  @!P0 IMAD.MOV.U32 R13, RZ, RZ, 0x7ff00000 ;  /* 0x7ff00000ff0d8424 */ /* 0x000fce00078e00ff */
.L_x_1:
[----:B------:R-:W-:Y:S01]  /*0230*/  BSSY.RECONVERGENT B0, `(.L_x_2) ;  /* 0x0000005000007945 */ /* 0x000fe20003800200 */
[----:B0-----:R-:W-:Y:S01]  /*0240*/  MOV R34, R10 ;  /* 0x0000000a00227202 */ /* 0x001fe20000000f00 */
[----:B------:R-:W-:Y:S01]  /*0250*/  IMAD.MOV.U32 R3, RZ, RZ, R11 ;  /* 0x000000ffff037224 */ /* 0x000fe200078e000b */
[----:B------:R-:W-:-:S07]  /*0260*/  MOV R0, 0x280 ;  /* 0x0000028000007802 */ /* 0x000fce0000000f00 */
[----:B------:R-:W-:Y:S05]  /*0270*/  CALL.REL.NOINC `($_Z6kernelPdS_$__internal_accurate_pow) ;  /* 0x0000000c00947944 */ /* 0x000fea0003c00000 */
[----:B------:R-:W-:Y:S05]  /*0280*/  BSYNC.RECONVERGENT B0 ;  /* 0x0000000000007941 */ /* 0x000fea0003800200 */
.L_x_2:
[----:B------:R-:W-:Y:S01]  /*0290*/  DSETP.NEU.AND P0, PT, R8, 1, PT ;  /* 0x3ff000000800742a */ /* 0x000fe20003f0d000 */
[----:B------:R-:W-:Y:S01]  /*02a0*/  BSSY.RECONVERGENT B0, `(.L_x_3) ;  /* 0x0000018000007945 */ /* 0x000fe20003800200 */
[----:B------:R-:W-:-:S04]  /*02b0*/  DMUL R18, R4, -4 ;  /* 0xc010000004127828 */ /* 0x000fc80000000000 */
[----:B------:R-:W-:Y:S02]  /*02c0*/  FSEL R12, R12, RZ, P0 ;  /* 0x000000ff0c0c7208 */ /* 0x000fe40000000000 */
[----:B------:R-:W-:-:S06]  /*02d0*/  FSEL R13, R13, 1.875, P0 ;  /* 0x3ff000000d0d7808 */ /* 0x000fcc0000000000 */
[----:B------:R-:W-:Y:S01]  /*02e0*/  DFMA R18, R6, R18, R12 ;  /* 0x000000120612722b */ /* 0x000fe2000000000c */
[----:B------:R-:W-:Y:S02]  /*02f0*/  IMAD.MOV.U32 R12, RZ, RZ, 0x0 ;  /* 0x00000000ff0c7424 */ /* 0x000fe400078e00ff */
[----:B------:R-:W-:-:S03]  /*0300*/  IMAD.MOV.U32 R13, RZ, RZ, 0x3fd80000 ;  /* 0x3fd80000ff0d7424 */ /* 0x000fc600078e00ff */
[----:B------:R-:W0:Y:S04]  /*0310*/  MUFU.RSQ64H R17, R19 ;  /* 0x0000001300117308 */ /* 0x000e280000001c00 */
[----:B------:R-:W-:-:S05]  /*0320*/  VIADD R16, R19, 0xfcb00000 ;  /* 0xfcb0000013107836 */ /* 0x000fca0000000000 */
[----:B------:R-:W-:Y:S01]  /*0330*/  ISETP.GE.U32.AND P0, PT, R16, 0x7ca00000, PT ;  /* 0x7ca000001000780c */ /* 0x000fe20003f06070 */
[----:B0-----:R-:W-:-:S08]  /*0340*/  DMUL R6, R16, R16 ;  /* 0x0000001010067228 */ /* 0x001fd00000000000 */
[----:B------:R-:W-:-:S08]  /*0350*/  DFMA R6, R18, -R6, 1 ;  /* 0x3ff000001206742b */ /* 0x000fd00000000806 */
[----:B------:R-:W-:Y:S02]  /*0360*/  DFMA R12, R6, R12, 0.5 ;  /* 0x3fe00000060c742b */ /* 0x000fe4000000000c */
[----:B------:R-:W-:-:S08]  /*0370*/  DMUL R6, R16, R6 ;  /* 0x0000000610067228 */ /* 0x000fd00000000000 */
[----:B------:R-:W-:Y:S02]  /*0380*/  DFMA R22, R12, R6, R16 ;  /* 0x000000060c16722b */ /* 0x000fe40000000010 */
[----:B------:R-:W-:-:S06]  /*0390*/  DADD R12, R4, R4 ;  /* 0x00000000040c7229 */ /* 0x000fcc0000000004 */
[----:B------:R-:W-:Y:S02]  /*03a0*/  DMUL R24, R18, R22 ;  /* 0x0000001612187228 */ /* 0x000fe40000000000 */
[----:B------:R-:W-:Y:S02]  /*03b0*/  VIADD R21, R23, 0xfff00000 ;  /* 0xfff0000017157836 */ /* 0x000fe40000000000 */
[----:B------:R-:W-:-:S04]  /*03c0*/  IMAD.MOV.U32 R20, RZ, RZ, R22 ;  /* 0x000000ffff147224 */ /* 0x000fc800078e0016 */
[----:B------:R-:W-:-:S08]  /*03d0*/  DFMA R26, R24, -R24, R18 ;  /* 0x80000018181a722b */ /* 0x000fd00000000012 */
[----:B------:R-:W-:Y:S01]  /*03e0*/  DFMA R6, R26, R20, R24 ;  /* 0x000000141a06722b */ /* 0x000fe20000000018 */
[----:B------:R-:W-:Y:S10]  /*03f0*/  @!P0 BRA `(.L_x_4) ;  /* 0x0000000000088947 */ /* 0x000ff40003800000 */
[----:B------:R-:W-:-:S07]  /*0400*/  MOV R0, 0x420 ;  /* 0x0000042000007802 */ /* 0x000fce0000000f00 */
[----:B------:R-:W-:Y:S05]  /*0410*/  CALL.REL.NOINC `($__internal_1_$__cuda_sm20_dsqrt_rn_f64_mediumpath_v1) ;  /* 0x0000000800707944 */ /* 0x000fea0003c00000 */
.L_x_4:
[----:B------:R-:W-:Y:S05]  /*0420*/  BSYNC.RECONVERGENT B0 ;  /* 0x0000000000007941 */ /* 0x000fea0003800200 */
.L_x_3:
[----:B------:R-:W0:Y:S01]  /*0430*/  MUFU.RCP64H R5, R13 ;  /* 0x0000000d00057308 */ /* 0x000e220000001800 */
[----:B------:R-:W-:Y:S01]  /*0440*/  IMAD.MOV.U32 R4, RZ, RZ, 0x1 ;  /* 0x00000001ff047424 */ /* 0x000fe200078e00ff */
[----:B------:R-:W-:Y:S01]  /*0450*/  FSETP.GEU.AND P1, PT, |R7|, 6.5827683646048100446e-37, PT ;  /* 0x036000000700780b */ /* 0x000fe20003f2e200 */
[----:B------:R-:W-:Y:S04]  /*0460*/  BSSY.RECONVERGENT B0, `(.L_x_5) ;  /* 0x0000014000007945 */ /* 0x000fe80003800200 */
[----:B0-----:R-:W-:-:S08]  /*0470*/  DFMA R16, R4, -R12, 1 ;  /* 0x3ff000000410742b */ /* 0x001fd0000000080c */
[----:B------:R-:W-:-:S08]  /*0480*/  DFMA R16, R16, R16, R16 ;  /* 0x000000101010722b */ /* 0x000fd00000000010 */
[----:B------:R-:W-:-:S08]  /*0490*/  DFMA R16, R4, R16, R4 ;  /* 0x000000100410722b */ /* 0x000fd00000000004 */
[----:B------:R-:W-:-:S08]  /*04a0*/  DFMA R4, R16, -R12, 1 ;  /* 0x3ff000001004742b */ /* 0x000fd0000000080c */
[----:B------:R-:W-:-:S08]  /*04b0*/  DFMA R4, R16, R4, R16 ;  /* 0x000000041004722b */ /* 0x000fd00000000010 */
[----:B------:R-:W-:-:S08]  /*04c0*/  DMUL R16, R4, R6 ;  /* 0x0000000604107228 */ /* 0x000fd00000000000 */
[----:B------:R-:W-:-:S08]  /*04d0*/  DFMA R18, R16, -R12, R6 ;  /* 0x8000000c1012722b */ /* 0x000fd00000000006 */
[----:B------:R-:W-:-:S10]  /*04e0*/  DFMA R4, R4, R18, R16 ;  /* 0x000000120404722b */ /* 0x000fd40000000010 */
[----:B------:R-:W-:-:S05]  /*04f0*/  FFMA R0, RZ, R13, R5 ;  /* 0x0000000dff007223 */ /* 0x000fca0000000005 */
[----:B------:R-:W-:-:S13]  /*0500*/  FSETP.GT.AND P0, PT, |R0|, 1.469367938527859385e-39, PT ;  /* 0x001000000000780b */ /* 0x000fda0003f04200 */
[----:B------:R-:W-:Y:S05]  /*0510*/  @P0 BRA P1, `(.L_x_6) ;  /* 0x0000000000200947 */ /* 0x000fea0000800000 */
[----:B------:R-:W-:Y:S01]  /*0520*/  IMAD.MOV.U32 R18, RZ, RZ, R6 ;  /* 0x000000ffff127224 */ /* 0x000fe200078e0006 */
[----:B------:R-:W-:Y:S01]  /*0530*/  MOV R16, R12 ;  /* 0x0000000c00107202 */ /* 0x000fe20000000f00 */
[----:B------:R-:W-:Y:S01]  /*0540*/  IMAD.MOV.U32 R19, RZ, RZ, R7 ;  /* 0x000000ffff137224 */ /* 0x000fe200078e0007 */
[----:B------:R-:W-:Y:S01]  /*0550*/  MOV R0, 0x580 ;  /* 0x0000058000007802 */ /* 0x000fe20000000f00 */
[----:B------:R-:W-:-:S07]  /*0560*/  IMAD.MOV.U32 R17, RZ, RZ, R13 ;  /* 0x000000ffff117224 */ /* 0x000fce00078e000d */
[----:B------:R-:W-:Y:S05]  /*0570*/  CALL.REL.NOINC `($__internal_0_$__cuda_sm20_div_rn_f64_full) ;  /* 0x0000000000a07944 */ /* 0x000fea0003c00000 */
[----:B------:R-:W-:Y:S02]  /*0580*/  IMAD.MOV.U32 R4, RZ, RZ, R6 ;  /* 0x000000ffff047224 */ /* 0x000fe400078e0006 */
[----:B------:R-:W-:-:S07]  /*0590*/  IMAD.MOV.U32 R5, RZ, RZ, R7 ;  /* 0x000000ffff057224 */ /* 0x000fce00078e0007 */
.L_x_6:
[----:B------:R-:W-:Y:S05]  /*05a0*/  BSYNC.RECONVERGENT B0 ;  /* 0x0000000000007941 */ /* 0x000fea0003800200 */
.L_x_5:
[----:B------:R-:W0:Y:S01]  /*05b0*/  MUFU.RCP64H R7, R13 ;  /* 0x0000000d00077308 */ /* 0x000e220000001800 */
[----:B------:R-:W-:Y:S01]  /*05c0*/  IMAD.MOV.U32 R6, RZ, RZ, 0x1 ;  /* 0x00000001ff067424 */ /* 0x000fe200078e00ff */
[----:B------:R-:W-:Y:S01]  /*05d0*/  SHF.R.U32.HI R0, RZ, 0x14, R11 ;  /* 0x00000014ff007819 */ /* 0x000fe2000001160b */
[----:B------:R-:W-:Y:S01]  /*05e0*/  IMAD.MOV.U32 R15, RZ, RZ, R3 ;  /* 0x000000ffff0f7224 */ /* 0x000fe200078e0003 */
[----:B------:R-:W-:Y:S02]  /*05f0*/  FSETP.GEU.AND P1, PT, |R9|, 6.5827683646048100446e-37, PT ;  /* 0x036000000900780b */ /* 0x000fe40003f2e200 */
[----:B------:R-:W-:-:S05]  /*0600*/  LOP3.LUT R0, R0, 0x7ff, RZ, 0xc0, !PT ;  /* 0x000007ff00007812 */ /* 0x000fca00078ec0ff */
[----:B------:R-:W-:-:S05]  /*0610*/  VIADD R21, R0, 0xfffffc0c ;  /* 0xfffffc0c00157836 */ /* 0x000fca0000000000 */
[CC--:B------:R-:W-:Y:S01]  /*0620*/  SHF.L.U32 R0, R10.reuse, R21.reuse, RZ ;  /* 0x000000150a007219 */ /* 0x0c0fe200000006ff */
[----:B0-----:R-:W-:Y:S01]  /*0630*/  DFMA R16, R6, -R12, 1 ;  /* 0x3ff000000610742b */ /* 0x001fe2000000080c */
[----:B------:R-:W-:Y:S02]  /*0640*/  SHF.L.U64.HI R10, R10, R21, R11 ;  /* 0x000000150a0a7219 */ /* 0x000fe4000001020b */
[----:B------:R-:W-:-:S04]  /*0650*/  ISETP.NE.U32.AND P0, PT, R0, RZ, PT ;  /* 0x000000ff0000720c */ /* 0x000fc80003f05070 */
[----:B------:R-:W-:Y:S01]  /*0660*/  ISETP.NE.AND.EX P0, PT, R10, -0x80000000, PT, P0 ;  /* 0x800000000a00780c */ /* 0x000fe20003f05300 */
[----:B------:R-:W-:-:S08]  /*0670*/  DFMA R16, R16, R16, R16 ;  /* 0x000000101010722b */ /* 0x000fd00000000010 */
[----:B------:R-:W-:-:S08]  /*0680*/  DFMA R16, R6, R16, R6 ;  /* 0x000000100610722b */ /* 0x000fd00000000006 */
[----:B------:R-:W-:-:S08]  /*0690*/  DFMA R6, R16, -R12, 1 ;  /* 0x3ff000001006742b */ /* 0x000fd0000000080c */
[----:B------:R-:W-:-:S08]  /*06a0*/  DFMA R18, R16, R6, R16 ;  /* 0x000000061012722b */ /* 0x000fd00000000010 */
[----:B------:R-:W-:-:S08]  /*06b0*/  DMUL R6, R8, R18 ;  /* 0x0000001208067228 */ /* 0x000fd00000000000 */
[----:B------:R-:W-:-:S08]  /*06c0*/  DFMA R16, R6, -R12, R8 ;  /* 0x8000000c0610722b */ /* 0x000fd00000000008 */
[----:B------:R-:W-:Y:S02]  /*06d0*/  DFMA R6, R18, R16, R6 ;  /* 0x000000101206722b */ /* 0x000fe40000000006 */
[----:B------:R-:W-:-:S08]  /*06e0*/  DADD R16, -RZ, -R14 ;  /* 0x00000000ff107229 */ /* 0x000fd0000000090e */
[----:B------:R-:W-:Y:S02]  /*06f0*/  FFMA R0, RZ, R13, R7 ;  /* 0x0000000dff007223 */ /* 0x000fe40000000007 */
[----:B------:R-:W-:Y:S02]  /*0700*/  FSEL R10, R16, R14, !P0 ;  /* 0x0000000e100a7208 */ /* 0x000fe40004000000 */
[----:B------:R-:W-:Y:S02]  /*0710*/  FSEL R11, R17, R3, !P0 ;  /* 0x00000003110b7208 */ /* 0x000fe40004000000 */
[----:B------:R-:W-:-:S04]  /*0720*/  FSETP.GT.AND P0, PT, |R0|, 1.469367938527859385e-39, PT ;  /* 0x001000000000780b */ /* 0x000fc80003f04200 */
[----:B------:R-:W-:-:S09]  /*0730*/  DMUL R10, R4, R10 ;  /* 0x0000000a040a7228 */ /* 0x000fd20000000000 */
[----:B------:R-:W-:Y:S05]  /*0740*/  @P0 BRA P1, `(.L_x_7) ;  /* 0x0000000000180947 */ /* 0x000fea0000800000 */
[----:B------:R-:W-:Y:S01]  /*0750*/  IMAD.MOV.U32 R18, RZ, RZ, R8 ;  /* 0x000000ffff127224 */ /* 0x000fe200078e0008 */
[----:B------:R-:W-:Y:S01]  /*0760*/  MOV R17, R13 ;  /* 0x0000000d00117202 */ /* 0x000fe20000000f00 */
[----:B------:R-:W-:Y:S01]  /*0770*/  IMAD.MOV.U32 R19, RZ, RZ, R9 ;  /* 0x000000ffff137224 */ /* 0x000fe200078e0009 */
[----:B------:R-:W-:Y:S01]  /*0780*/  MOV R0, 0x7b0 ;  /* 0x000007b000007802 */ /* 0x000fe20000000f00 */
[----:B------:R-:W-:-:S07]  /*0790*/  IMAD.MOV.U32 R16, RZ, RZ, R12 ;  /* 0x000000ffff107224 */ /* 0x000fce00078e000c */
[----:B------:R-:W-:Y:S05]  /*07a0*/  CALL.REL.NOINC `($__internal_0_$__cuda_sm20_div_rn_f64_full) ;  /* 0x0000000000147944 */ /* 0x000fea0003c00000 */
.L_x_7:
[----:B------:R-:W0:Y:S01]  /*07b0*/  LDC.64 R4, c[0x0][0x388] ;  /* 0x0000e200ff047b82 */ /* 0x000e220000000a00 */
[----:B------:R-:W-:Y:S01]  /*07c0*/  DADD R10, R10, -R6 ;  /* 0x000000000a0a7229 */ /* 0x000fe20000000806 */
[----:B0-----:R-:W-:-:S06]  /*07d0*/  IMAD.WIDE.U32 R2, R2, 0x8, R4 ;  /* 0x0000000802027825 */ /* 0x001fcc00078e0004 */
[----:B------:R-:W-:Y:S01]  /*07e0*/  STG.E.64 desc[UR4][R2.64], R10 ;  /* 0x0000000a02007986 */ /* 0x000fe2000c101b04 */
[----:B------:R-:W-:Y:S05]  /*07f0*/  EXIT ;  /* 0x000000000000794d */ /* 0x000fea0003800000 */
        .weak           $__internal_0_$__cuda_sm20_div_rn_f64_full
        .type           $__internal_0_$__cuda_sm20_div_rn_f64_full,@function
        .size           $__internal_0_$__cuda_sm20_div_rn_f64_full,($__internal_1_$__cuda_sm20_dsqrt_rn_f64_mediumpath_v1 - $__internal_0_$__cuda_sm20_div_rn_f64_full)
$__internal_0_$__cuda_sm20_div_rn_f64_full:
[C---:B------:R-:W-:Y:S01]  /*0800*/  FSETP.GEU.AND P0, PT, |R17|.reuse, 1.469367938527859385e-39, PT ;  /* 0x001000001100780b */ /* 0x040fe20003f0e200 */
[----:B------:R-:W-:Y:S01]  /*0810*/  IMAD.MOV.U32 R22, RZ, RZ, 0x1 ;  /* 0x00000001ff167424 */ /* 0x000fe200078e00ff */
[----:B------:R-:W-:Y:S01]  /*0820*/  LOP3.LUT R6, R17, 0x800fffff, RZ, 0xc0, !PT ;  /* 0x800fffff11067812 */ /* 0x000fe200078ec0ff */
[----:B------:R-:W-:Y:S01]  /*0830*/  BSSY.RECONVERGENT B1, `(.L_x_8) ;  /* 0x0000055000017945 */ /* 0x000fe20003800200 */
[C---:B------:R-:W-:Y:S02]  /*0840*/  FSETP.GEU.AND P2, PT, |R19|.reuse, 1.469367938527859385e-39, PT ;  /* 0x001000001300780b */ /* 0x040fe40003f4e200 */
[----:B------:R-:W-:Y:S01]  /*0850*/  LOP3.LUT R7, R6, 0x3ff00000, RZ, 0xfc, !PT ;  /* 0x3ff0000006077812 */ /* 0x000fe200078efcff */
[----:B------:R-:W-:Y:S01]  /*0860*/  IMAD.MOV.U32 R6, RZ, RZ, R16 ;  /* 0x000000ffff067224 */ /* 0x000fe200078e0010 */
[----:B------:R-:W-:Y:S02]  /*0870*/  LOP3.LUT R15, R19, 0x7ff00000, RZ, 0xc0, !PT ;  /* 0x7ff00000130f7812 */ /* 0x000fe400078ec0ff */
[----:B------:R-:W-:-:S03]  /*0880*/  LOP3.LUT R26, R17, 0x7ff00000, RZ, 0xc0, !PT ;  /* 0x7ff00000111a7812 */ /* 0x000fc600078ec0ff */
[----:B------:R-:W-:Y:S01]  /*0890*/  @!P0 DMUL R6, R16, 8.98846567431157953865e+307 ;  /* 0x7fe0000010068828 */ /* 0x000fe20000000000 */
[----:B------:R-:W-:-:S03]  /*08a0*/  ISETP.GE.U32.AND P1, PT, R15, R26, PT ;  /* 0x0000001a0f00720c */ /* 0x000fc60003f26070 */
[----:B------:R-:W-:Y:S01]  /*08b0*/  @!P2 LOP3.LUT R20, R17, 0x7ff00000, RZ, 0xc0, !PT ;  /* 0x7ff000001114a812 */ /* 0x000fe200078ec0ff */
[----:B------:R-:W-:Y:S01]  /*08c0*/  @!P2 IMAD.MOV.U32 R28, RZ, RZ, RZ ;  /* 0x000000ffff1ca224 */ /* 0x000fe200078e00ff */
[----:B------:R-:W0:Y:S02]  /*08d0*/  MUFU.RCP64H R23, R7 ;  /* 0x0000000700177308 */ /* 0x000e240000001800 */
[----:B------:R-:W-:Y:S01]  /*08e0*/  @!P2 ISETP.GE.U32.AND P3, PT, R15, R20, PT ;  /* 0x000000140f00a20c */ /* 0x000fe20003f66070 */
[----:B------:R-:W-:-:S05]  /*08f0*/  IMAD.MOV.U32 R20, RZ, RZ, 0x1ca00000 ;  /* 0x1ca00000ff147424 */ /* 0x000fca00078e00ff */
[----:B------:R-:W-:-:S04]  /*0900*/  @!P2 SEL R21, R20, 0x63400000, !P3 ;  /* 0x634000001415a807 */ /* 0x000fc80005800000 */
[----:B------:R-:W-:-:S04]  /*0910*/  @!P2 LOP3.LUT R21, R21, 0x80000000, R19, 0xf8, !PT ;  /* 0x800000001515a812 */ /* 0x000fc800078ef813 */
[----:B------:R-:W-:Y:S01]  /*0920*/  @!P2 LOP3.LUT R29, R21, 0x100000, RZ, 0xfc, !PT ;  /* 0x00100000151da812 */ /* 0x000fe200078efcff */
[----:B0-----:R-:W-:-:S08]  /*0930*/  DFMA R4, R22, -R6, 1 ;  /* 0x3ff000001604742b */ /* 0x001fd00000000806 */
[----:B------:R-:W-:-:S08]  /*0940*/  DFMA R4, R4, R4, R4 ;  /* 0x000000040404722b */ /* 0x000fd00000000004 */
[----:B------:R-:W-:Y:S01]  /*0950*/  DFMA R22, R22, R4, R22 ;  /* 0x000000041616722b */ /* 0x000fe20000000016 */
[----:B------:R-:W-:Y:S01]  /*0960*/  SEL R5, R20, 0x63400000, !P1 ;  /* 0x6340000014057807 */ /* 0x000fe20004800000 */
[----:B------:R-:W-:-:S03]  /*0970*/  IMAD.MOV.U32 R4, RZ, RZ, R18 ;  /* 0x000000ffff047224 */ /* 0x000fc600078e0012 */
[----:B------:R-:W-:-:S03]  /*0980*/  LOP3.LUT R5, R5, 0x800fffff, R19, 0xf8, !PT ;  /* 0x800fffff05057812 */ /* 0x000fc600078ef813 */
[----:B------:R-:W-:-:S03]  /*0990*/  DFMA R24, R22, -R6, 1 ;  /* 0x3ff000001618742b */ /* 0x000fc60000000806 */
[----:B------:R-:W-:Y:S01]  /*09a0*/  @!P2 DFMA R4, R4, 2, -R28 ;  /* 0x400000000404a82b */ /* 0x000fe2000000081c */
[----:B------:R-:W-:-:S04]  /*09b0*/  IMAD.MOV.U32 R29, RZ, RZ, R15 ;  /* 0x000000ffff1d7224 */ /* 0x000fc800078e000f */
[----:B------:R-:W-:Y:S01]  /*09c0*/  DFMA R22, R22, R24, R22 ;  /* 0x000000181616722b */ /* 0x000fe20000000016 */
[----:B------:R-:W-:Y:S01]  /*09d0*/  IMAD.MOV.U32 R28, RZ, RZ, R26 ;  /* 0x000000ffff1c7224 */ /* 0x000fe200078e001a */
[----:B------:R-:W-:-:S03]  /*09e0*/  @!P0 LOP3.LUT R28, R7, 0x7ff00000, RZ, 0xc0, !PT ;  /* 0x7ff00000071c8812 */ /* 0x000fc600078ec0ff */
[----:B------:R-:W-:Y:S02]  /*09f0*/  @!P2 LOP3.LUT R29, R5, 0x7ff00000, RZ, 0xc0, !PT ;  /* 0x7ff00000051da812 */ /* 0x000fe400078ec0ff */
[----:B------:R-:W-:Y:S01]  /*0a00*/  VIADD R30, R28, 0xffffffff ;  /* 0xffffffff1c1e7836 */ /* 0x000fe20000000000 */
[----:B------:R-:W-:Y:S02]  /*0a10*/  DMUL R24, R22, R4 ;  /* 0x0000000416187228 */ /* 0x000fe40000000000 */
[----:B------:R-:W-:-:S05]  /*0a20*/  VIADD R21, R29, 0xffffffff ;  /* 0xffffffff1d157836 */ /* 0x000fca0000000000 */
[----:B------:R-:W-:Y:S01]  /*0a30*/  ISETP.GT.U32.AND P0, PT, R21, 0x7feffffe, PT ;  /* 0x7feffffe1500780c */ /* 0x000fe20003f04070 */
[----:B------:R-:W-:-:S03]  /*0a40*/  DFMA R26, R24, -R6, R4 ;  /* 0x80000006181a722b */ /* 0x000fc60000000004 */
[----:B------:R-:W-:-:S05]  /*0a50*/  ISETP.GT.U32.OR P0, PT, R30, 0x7feffffe, P0 ;  /* 0x7feffffe1e00780c */ /* 0x000fca0000704470 */
[----:B------:R-:W-:-:S08]  /*0a60*/  DFMA R22, R22, R26, R24 ;  /* 0x0000001a1616722b */ /* 0x000fd00000000018 */
[----:B------:R-:W-:Y:S05]  /*0a70*/  @P0 BRA `(.L_x_9) ;  /* 0x00000000006c0947 */ /* 0x000fea0003800000 */
[----:B------:R-:W-:-:S04]  /*0a80*/  LOP3.LUT R24, R17, 0x7ff00000, RZ, 0xc0, !PT ;  /* 0x7ff0000011187812 */ /* 0x000fc800078ec0ff */
[CC--:B------:R-:W-:Y:S02]  /*0a90*/  VIADDMNMX R18, R15.reuse, -R24.reuse, 0xb9600000, !PT ;  /* 0xb96000000f127446 */ /* 0x0c0fe40007800918 */
[----:B------:R-:W-:Y:S02]  /*0aa0*/  ISETP.GE.U32.AND P0, PT, R15, R24, PT ;  /* 0x000000180f00720c */ /* 0x000fe40003f06070 */
[----:B------:R-:W-:Y:S02]  /*0ab0*/  VIMNMX R18, PT, PT, R18, 0x46a00000, PT ;  /* 0x46a0000012127848 */ /* 0x000fe40003fe0100 */
[----:B------:R-:W-:-:S04]  /*0ac0*/  SEL R15, R20, 0x63400000, !P0 ;  /* 0x63400000140f7807 */ /* 0x000fc80004000000 */
[----:B------:R-:W-:Y:S01]  /*0ad0*/  IADD3 R15, PT, PT, -R15, R18, RZ ;  /* 0x000000120f0f7210 */ /* 0x000fe20007ffe1ff */
[----:B------:R-:W-:-:S04]  /*0ae0*/  IMAD.MOV.U32 R18, RZ, RZ, RZ ;  /* 0x000000ffff127224 */ /* 0x000fc800078e00ff */
[----:B------:R-:W-:-:S06]  /*0af0*/  VIADD R19, R15, 0x7fe00000 ;  /* 0x7fe000000f137836 */ /* 0x000fcc0000000000 */
[----:B------:R-:W-:-:S10]  /*0b00*/  DMUL R20, R22, R18 ;  /* 0x0000001216147228 */ /* 0x000fd40000000000 */
[----:B------:R-:W-:-:S13]  /*0b10*/  FSETP.GTU.AND P0, PT, |R21|, 1.469367938527859385e-39, PT ;  /* 0x001000001500780b */ /* 0x000fda0003f0c200 */
[----:B------:R-:W-:Y:S05]  /*0b20*/  @P0 BRA `(.L_x_10) ;  /* 0x0000000000940947 */ /* 0x000fea0003800000 */
[----:B------:R-:W-:Y:S01]  /*0b30*/  DFMA R4, R22, -R6, R4 ;  /* 0x800000061604722b */ /* 0x000fe20000000004 */
[----:B------:R-:W-:-:S09]  /*0b40*/  IMAD.MOV.U32 R18, RZ, RZ, RZ ;  /* 0x000000ffff127224 */ /* 0x000fd200078e00ff */
[C---:B------:R-:W-:Y:S02]  /*0b50*/  FSETP.NEU.AND P0, PT, R5.reuse, RZ, PT ;  /* 0x000000ff0500720b */ /* 0x040fe40003f0d000 */
[----:B------:R-:W-:-:S04]  /*0b60*/  LOP3.LUT R17, R5, 0x80000000, R17, 0x48, !PT ;  /* 0x8000000005117812 */ /* 0x000fc800078e4811 */
[----:B------:R-:W-:-:S07]  /*0b70*/  LOP3.LUT R19, R17, R19, RZ, 0xfc, !PT ;  /* 0x0000001311137212 */ /* 0x000fce00078efcff */
[----:B------:R-:W-:Y:S05]  /*0b80*/  @!P0 BRA `(.L_x_10) ;  /* 0x00000000007c8947 */ /* 0x000fea0003800000 */
[----:B------:R-:W-:Y:S01]  /*0b90*/  IMAD.MOV R5, RZ, RZ, -R15 ;  /* 0x000000ffff057224 */ /* 0x000fe200078e0a0f */
[----:B------:R-:W-:Y:S01]  /*0ba0*/  DMUL.RP R18, R22, R18 ;  /* 0x0000001216127228 */ /* 0x000fe20000008000 */
[----:B------:R-:W-:-:S06]  /*0bb0*/  IMAD.MOV.U32 R4, RZ, RZ, RZ ;  /* 0x000000ffff047224 */ /* 0x000fcc00078e00ff */
[----:B------:R-:W-:-:S03]  /*0bc0*/  DFMA R4, R20, -R4, R22 ;  /* 0x800000041404722b */ /* 0x000fc60000000016 */
[----:B------:R-:W-:-:S03]  /*0bd0*/  LOP3.LUT R17, R19, R17, RZ, 0x3c, !PT ;  /* 0x0000001113117212 */ /* 0x000fc600078e3cff */
[----:B------:R-:W-:-:S04]  /*0be0*/  IADD3 R4, PT, PT, -R15, -0x43300000, RZ ;  /* 0xbcd000000f047810 */ /* 0x000fc80007ffe1ff */
[----:B------:R-:W-:-:S04]  /*0bf0*/  FSETP.NEU.AND P0, PT, |R5|, R4, PT ;  /* 0x000000040500720b */ /* 0x000fc80003f0d200 */
[----:B------:R-:W-:Y:S02]  /*0c00*/  FSEL R20, R18, R20, !P0 ;  /* 0x0000001412147208 */ /* 0x000fe40004000000 */
[----:B------:R-:W-:Y:S01]  /*0c10*/  FSEL R21, R17, R21, !P0 ;  /* 0x0000001511157208 */ /* 0x000fe20004000000 */
[----:B------:R-:W-:Y:S06]  /*0c20*/  BRA `(.L_x_10) ;  /* 0x0000000000547947 */ /* 0x000fec0003800000 */
.L_x_9:
[----:B------:R-:W-:-:S14]  /*0c30*/  DSETP.NAN.AND P0, PT, R18, R18, PT ;  /* 0x000000121200722a */ /* 0x000fdc0003f08000 */
[----:B------:R-:W-:Y:S05]  /*0c40*/  @P0 BRA `(.L_x_11) ;  /* 0x0000000000440947 */ /* 0x000fea0003800000 */
[----:B------:R-:W-:-:S14]  /*0c50*/  DSETP.NAN.AND P0, PT, R16, R16, PT ;  /* 0x000000101000722a */ /* 0x000fdc0003f08000 */
[----:B------:R-:W-:Y:S05]  /*0c60*/  @P0 BRA `(.L_x_12) ;  /* 0x0000000000300947 */ /* 0x000fea0003800000 */
[----:B------:R-:W-:Y:S01]  /*0c70*/  ISETP.NE.AND P0, PT, R29, R28, PT ;  /* 0x0000001c1d00720c */ /* 0x000fe20003f05270 */
[----:B------:R-:W-:Y:S02]  /*0c80*/  IMAD.MOV.U32 R20, RZ, RZ, 0x0 ;  /* 0x00000000ff147424 */ /* 0x000fe400078e00ff */
[----:B------:R-:W-:-:S10]  /*0c90*/  IMAD.MOV.U32 R21, RZ, RZ, -0x80000 ;  /* 0xfff80000ff157424 */ /* 0x000fd400078e00ff */
[----:B------:R-:W-:Y:S05]  /*0ca0*/  @!P0 BRA `(.L_x_10) ;  /* 0x0000000000348947 */ /* 0x000fea0003800000 */
[----:B------:R-:W-:Y:S02]  /*0cb0*/  ISETP.NE.AND P0, PT, R29, 0x7ff00000, PT ;  /* 0x7ff000001d00780c */ /* 0x000fe40003f05270 */
[----:B------:R-:W-:Y:S02]  /*0cc0*/  LOP3.LUT R21, R19, 0x80000000, R17, 0x48, !PT ;  /* 0x8000000013157812 */ /* 0x000fe400078e4811 */
[----:B------:R-:W-:-:S13]  /*0cd0*/  ISETP.EQ.OR P0, PT, R28, RZ, !P0 ;  /* 0x000000ff1c00720c */ /* 0x000fda0004702670 */
[----:B------:R-:W-:Y:S01]  /*0ce0*/  @P0 LOP3.LUT R4, R21, 0x7ff00000, RZ, 0xfc, !PT ;  /* 0x7ff0000015040812 */ /* 0x000fe200078efcff */
[----:B------:R-:W-:Y:S02]  /*0cf0*/  @!P0 IMAD.MOV.U32 R20, RZ, RZ, RZ ;  /* 0x000000ffff148224 */ /* 0x000fe400078e00ff */
[----:B------:R-:W-:Y:S01]  /*0d00*/  @P0 IMAD.MOV.U32 R20, RZ, RZ, RZ ;  /* 0x000000ffff140224 */ /* 0x000fe200078e00ff */
[----:B------:R-:W-:Y:S01]  /*0d10*/  @P0 MOV R21, R4 ;  /* 0x0000000400150202 */ /* 0x000fe20000000f00 */
[----:B------:R-:W-:Y:S06]  /*0d20*/  BRA `(.L_x_10) ;  /* 0x0000000000147947 */ /* 0x000fec0003800000 */
.L_x_12:
[----:B------:R-:W-:Y:S01]  /*0d30*/  LOP3.LUT R21, R17, 0x80000, RZ, 0xfc, !PT ;  /* 0x0008000011157812 */ /* 0x000fe200078efcff */
[----:B------:R-:W-:Y:S01]  /*0d40*/  IMAD.MOV.U32 R20, RZ, RZ, R16 ;  /* 0x000000ffff147224 */ /* 0x000fe200078e0010 */
[----:B------:R-:W-:Y:S06]  /*0d50*/  BRA `(.L_x_10) ;  /* 0x0000000000087947 */ /* 0x000fec0003800000 */
.L_x_11:
[----:B------:R-:W-:Y:S01]  /*0d60*/  LOP3.LUT R21, R19, 0x80000, RZ, 0xfc, !PT ;  /* 0x0008000013157812 */ /* 0x000fe200078efcff */
[----:B------:R-:W-:-:S07]  /*0d70*/  IMAD.MOV.U32 R20, RZ, RZ, R18 ;  /* 0x000000ffff147224 */ /* 0x000fce00078e0012 */
.L_x_10:
[----:B------:R-:W-:Y:S05]  /*0d80*/  BSYNC.RECONVERGENT B1 ;  /* 0x0000000000017941 */ /* 0x000fea0003800200 */
.L_x_8:
[----:B------:R-:W-:Y:S02]  /*0d90*/  IMAD.MOV.U32 R4, RZ, RZ, R0 ;  /* 0x000000ffff047224 */ /* 0x000fe400078e0000 */
[----:B------:R-:W-:Y:S02]  /*0da0*/  IMAD.MOV.U32 R5, RZ, RZ, 0x0 ;  /* 0x00000000ff057424 */ /* 0x000fe400078e00ff */
[----:B------:R-:W-:Y:S02]  /*0db0*/  IMAD.MOV.U32 R6, RZ, RZ, R20 ;  /* 0x000000ffff067224 */ /* 0x000fe400078e0014 */
[----:B------:R-:W-:Y:S01]  /*0dc0*/  IMAD.MOV.U32 R7, RZ, RZ, R21 ;  /* 0x000000ffff077224 */ /* 0x000fe200078e0015 */
[----:B------:R-:W-:Y:S06]  /*0dd0*/  RET.REL.NODEC R4 `(_Z6kernelPdS_) ;  /* 0xfffffff004887950 */ /* 0x000fec0003c3ffff */
        .weak           $__internal_1_$__cuda_sm20_dsqrt_rn_f64_mediumpath_v1
        .type           $__internal_1_$__cuda_sm20_dsqrt_rn_f64_mediumpath_v1,@function
        .size           $__internal_1_$__cuda_sm20_dsqrt_rn_f64_mediumpath_v1,($_Z6kernelPdS_$__internal_accurate_pow - $__internal_1_$__cuda_sm20_dsqrt_rn_f64_mediumpath_v1)
$__internal_1_$__cuda_sm20_dsqrt_rn_f64_mediumpath_v1:
[----:B------:R-:W-:Y:S01]  /*0de0*/  ISETP.GE.U32.AND P0, PT, R16, -0x3400000, PT ;  /* 0xfcc000001000780c */ /* 0x000fe20003f06070 */
[----:B------:R-:W-:Y:S01]  /*0df0*/  BSSY.RECONVERGENT B1, `(.L_x_13) ;  /* 0x0000028000017945 */ /* 0x000fe20003800200 */
[----:B------:R-:W-:Y:S01]  /*0e00*/  IMAD.MOV.U32 R20, RZ, RZ, R22 ;  /* 0x000000ffff147224 */ /* 0x000fe200078e0016 */
[----:B------:R-:W-:Y:S01]  /*0e10*/  MOV R7, R19 ;  /* 0x0000001300077202 */ /* 0x000fe20000000f00 */
[----:B------:R-:W-:Y:S02]  /*0e20*/  IMAD.MOV.U32 R6, RZ, RZ, R18 ;  /* 0x000000ffff067224 */ /* 0x000fe400078e0012 */
[----:B------:R-:W-:Y:S02]  /*0e30*/  IMAD.MOV.U32 R4, RZ, RZ, R26 ;  /* 0x000000ffff047224 */ /* 0x000fe400078e001a */
[----:B------:R-:W-:-:S05]  /*0e40*/  IMAD.MOV.U32 R5, RZ, RZ, R27 ;  /* 0x000000ffff057224 */ /* 0x000fca00078e001b */
[----:B------:R-:W-:Y:S05]  /*0e50*/  @!P0 BRA `(.L_x_14) ;  /* 0x0000000000208947 */ /* 0x000fea0003800000 */
[----:B------:R-:W-:-:S10]  /*0e60*/  DFMA.RM R4, R4, R20, R24 ;  /* 0x000000140404722b */ /* 0x000fd40000004018 */
[----:B------:R-:W-:-:S05]  /*0e70*/  IADD3 R16, P0, PT, R4, 0x1, RZ ;  /* 0x0000000104107810 */ /* 0x000fca0007f1e0ff */
[----:B------:R-:W-:-:S06]  /*0e80*/  IMAD.X R17, RZ, RZ, R5, P0 ;  /* 0x000000ffff117224 */ /* 0x000fcc00000e0605 */
[----:B------:R-:W-:-:S08]  /*0e90*/  DFMA.RP R6, -R4, R16, R6 ;  /* 0x000000100406722b */ /* 0x000fd00000008106 */
[----:B------:R-:W-:-:S06]  /*0ea0*/  DSETP.GT.AND P0, PT, R6, RZ, PT ;  /* 0x000000ff0600722a */ /* 0x000fcc0003f04000 */
[----:B------:R-:W-:Y:S02]  /*0eb0*/  FSEL R4, R16, R4, P0 ;  /* 0x0000000410047208 */ /* 0x000fe40000000000 */
[----:B------:R-:W-:Y:S01]  /*0ec0*/  FSEL R5, R17, R5, P0 ;  /* 0x0000000511057208 */ /* 0x000fe20000000000 */
[----:B------:R-:W-:Y:S06]  /*0ed0*/  BRA `(.L_x_15) ;  /* 0x0000000000647947 */ /* 0x000fec0003800000 */
.L_x_14:
[----:B------:R-:W-:-:S14]  /*0ee0*/  DSETP.NE.AND P0, PT, R6, RZ, PT ;  /* 0x000000ff0600722a */ /* 0x000fdc0003f05000 */
[----:B------:R-:W-:Y:S05]  /*0ef0*/  @!P0 BRA `(.L_x_16) ;  /* 0x0000000000588947 */ /* 0x000fea0003800000 */
[----:B------:R-:W-:-:S13]  /*0f00*/  ISETP.GE.AND P0, PT, R7, RZ, PT ;  /* 0x000000ff0700720c */ /* 0x000fda0003f06270 */
[----:B------:R-:W-:Y:S02]  /*0f10*/  @!P0 IMAD.MOV.U32 R4, RZ, RZ, 0x0 ;  /* 0x00000000ff048424 */ /* 0x000fe400078e00ff */
[----:B------:R-:W-:Y:S01]  /*0f20*/  @!P0 IMAD.MOV.U32 R5, RZ, RZ, -0x80000 ;  /* 0xfff80000ff058424 */ /* 0x000fe200078e00ff */
[----:B------:R-:W-:Y:S06]  /*0f30*/  @!P0 BRA `(.L_x_15) ;  /* 0x00000000004c8947 */ /* 0x000fec0003800000 */
[----:B------:R-:W-:-:S13]  /*0f40*/  ISETP.GT.AND P0, PT, R7, 0x7fefffff, PT ;  /* 0x7fefffff0700780c */ /* 0x000fda0003f04270 */
[----:B------:R-:W-:Y:S05]  /*0f50*/  @P0 BRA `(.L_x_16) ;  /* 0x0000000000400947 */ /* 0x000fea0003800000 */
[----:B------:R-:W-:Y:S01]  /*0f60*/  DMUL R4, R6, 8.11296384146066816958e+31 ;  /* 0x4690000006047828 */ /* 0x000fe20000000000 */
[----:B------:R-:W-:Y:S02]  /*0f70*/  IMAD.MOV.U32 R18, RZ, RZ, 0x0 ;  /* 0x00000000ff127424 */ /* 0x000fe400078e00ff */
[----:B------:R-:W-:Y:S02]  /*0f80*/  IMAD.MOV.U32 R6, RZ, RZ, RZ ;  /* 0x000000ffff067224 */ /* 0x000fe400078e00ff */
[----:B------:R-:W-:Y:S01]  /*0f90*/  IMAD.MOV.U32 R19, RZ, RZ, 0x3fd80000 ;  /* 0x3fd80000ff137424 */ /* 0x000fe200078e00ff */
[----:B------:R-:W0:Y:S03]  /*0fa0*/  MUFU.RSQ64H R7, R5 ;  /* 0x0000000500077308 */ /* 0x000e260000001c00 */
[----:B0-----:R-:W-:-:S08]  /*0fb0*/  DMUL R16, R6, R6 ;  /* 0x0000000606107228 */ /* 0x001fd00000000000 */
[----:B------:R-:W-:-:S08]  /*0fc0*/  DFMA R16, R4, -R16, 1 ;  /* 0x3ff000000410742b */ /* 0x000fd00000000810 */
[----:B------:R-:W-:Y:S02]  /*0fd0*/  DFMA R18, R16, R18, 0.5 ;  /* 0x3fe000001012742b */ /* 0x000fe40000000012 */
[----:B------:R-:W-:-:S08]  /*0fe0*/  DMUL R16, R6, R16 ;  /* 0x0000001006107228 */ /* 0x000fd00000000000 */
[----:B------:R-:W-:-:S08]  /*0ff0*/  DFMA R16, R18, R16, R6 ;  /* 0x000000101210722b */ /* 0x000fd00000000006 */
[----:B------:R-:W-:Y:S02]  /*1000*/  DMUL R6, R4, R16 ;  /* 0x0000001004067228 */ /* 0x000fe40000000000 */
[----:B------:R-:W-:-:S06]  /*1010*/  IADD3 R17, PT, PT, R17, -0x100000, RZ ;  /* 0xfff0000011117810 */ /* 0x000fcc0007ffe0ff */
[----:B------:R-:W-:-:S08]  /*1020*/  DFMA R18, R6, -R6, R4 ;  /* 0x800000060612722b */ /* 0x000fd00000000004 */
[----:B------:R-:W-:-:S10]  /*1030*/  DFMA R4, R16, R18, R6 ;  /* 0x000000121004722b */ /* 0x000fd40000000006 */
[----:B------:R-:W-:Y:S01]  /*1040*/  VIADD R5, R5, 0xfcb00000 ;  /* 0xfcb0000005057836 */ /* 0x000fe20000000000 */
[----:B------:R-:W-:Y:S06]  /*1050*/  BRA `(.L_x_15) ;  /* 0x0000000000047947 */ /* 0x000fec0003800000 */
.L_x_16:
[----:B------:R-:W-:-:S11]  /*1060*/  DADD R4, R6, R6 ;  /* 0x0000000006047229 */ /* 0x000fd60000000006 */
.L_x_15:
[----:B------:R-:W-:Y:S05]  /*1070*/  BSYNC.RECONVERGENT B1 ;  /* 0x0000000000017941 */ /* 0x000fea0003800200 */
.L_x_13:
[----:B------:R-:W-:Y:S02]  /*1080*/  IMAD.MOV.U32 R6, RZ, RZ, R4 ;  /* 0x000000ffff067224 */ /* 0x000fe400078e0004 */
[----:B------:R-:W-:Y:S02]  /*1090*/  IMAD.MOV.U32 R7, RZ, RZ, R5 ;  /* 0x000000ffff077224 */ /* 0x000fe400078e0005 */
[----:B------:R-:W-:Y:S02]  /*10a0*/  IMAD.MOV.U32 R4, RZ, RZ, R0 ;  /* 0x000000ffff047224 */ /* 0x000fe400078e0000 */
[----:B------:R-:W-:-:S04]  /*10b0*/  IMAD.MOV.U32 R5, RZ, RZ, 0x0 ;  /* 0x00000000ff057424 */ /* 0x000fc800078e00ff */
[----:B------:R-:W-:Y:S05]  /*10c0*/  RET.REL.NODEC R4 `(_Z6kernelPdS_) ;  /* 0xffffffec04cc7950 */ /* 0x000fea0003c3ffff */
        .type           $_Z6kernelPdS_$__internal_accurate_pow,@function
        .size           $_Z6kernelPdS_$__internal_accurate_pow,(.L_x_21 - $_Z6kernelPdS_$__internal_accurate_pow)
$_Z6kernelPdS_$__internal_accurate_pow:
[----:B------:R-:W-:Y:S01]  /*10d0*/  ISETP.GT.U32.AND P0, PT, R35, 0xfffff, PT ;  /* 0x000fffff2300780c */ /* 0x000fe20003f04070 */
[----:B------:R-:W-:Y:S01]  /*10e0*/  IMAD.MOV.U32 R14, RZ, RZ, R22 ;  /* 0x000000ffff0e7224 */ /* 0x000fe200078e0016 */
[----:B------:R-:W-:Y:S01]  /*10f0*/  UMOV UR6, 0x7d2cafe2 ;  /* 0x7d2cafe200067882 */ /* 0x000fe20000000000 */
[--C-:B------:R-:W-:Y:S01]  /*1100*/  IMAD.MOV.U32 R15, RZ, RZ, R35.reuse ;  /* 0x000000ffff0f7224 */ /* 0x100fe200078e0023 */
[----:B------:R-:W-:Y:S01]  /*1110*/  UMOV UR7, 0x3eb0f5ff ;  /* 0x3eb0f5ff00077882 */ /* 0x000fe20000000000 */
[--C-:B------:R-:W-:Y:S01]  /*1120*/  IMAD.MOV.U32 R16, RZ, RZ, R35.reuse ;  /* 0x000000ffff107224 */ /* 0x100fe200078e0023 */
[----:B------:R-:W-:Y:S01]  /*1130*/  SHF.R.U32.HI R35, RZ, 0x14, R35 ;  /* 0x00000014ff237819 */ /* 0x000fe20000011623 */
[----:B------:R-:W-:Y:S01]  /*1140*/  IMAD.MOV.U32 R30, RZ, RZ, RZ ;  /* 0x000000ffff1e7224 */ /* 0x000fe200078e00ff */
[----:B------:R-:W-:Y:S01]  /*1150*/  UMOV UR8, 0x3b39803f ;  /* 0x3b39803f00087882 */ /* 0x000fe20000000000 */
[----:B------:R-:W-:Y:S01]  /*1160*/  IMAD.MOV.U32 R20, RZ, RZ, 0x41ad3b5a ;  /* 0x41ad3b5aff147424 */ /* 0x000fe200078e00ff */
[----:B------:R-:W-:Y:S01]  /*1170*/  UMOV UR9, 0x3c7abc9e ;  /* 0x3c7abc9e00097882 */ /* 0x000fe20000000000 */
[----:B------:R-:W-:-:S02]  /*1180*/  IMAD.MOV.U32 R21, RZ, RZ, 0x3ed0f5d2 ;  /* 0x3ed0f5d2ff157424 */ /* 0x000fc400078e00ff */
[----:B------:R-:W-:-:S10]  /*1190*/  @!P0 DMUL R14, R14, 1.80143985094819840000e+16 ;  /* 0x435000000e0e8828 */ /* 0x000fd40000000000 */
[----:B------:R-:W-:Y:S01]  /*11a0*/  @!P0 MOV R16, R15 ;  /* 0x0000000f00108202 */ /* 0x000fe20000000f00 */
[----:B------:R-:W-:Y:S01]  /*11b0*/  @!P0 IMAD.MOV.U32 R22, RZ, RZ, R14 ;  /* 0x000000ffff168224 */ /* 0x000fe200078e000e */
[----:B------:R-:W-:Y:S02]  /*11c0*/  @!P0 LEA.HI R35, R15, 0xffffffca, RZ, 0xc ;  /* 0xffffffca0f238811 */ /* 0x000fe400078f60ff */
[----:B------:R-:W-:Y:S02]  /*11d0*/  LOP3.LUT R16, R16, 0x800fffff, RZ, 0xc0, !PT ;  /* 0x800fffff10107812 */ /* 0x000fe400078ec0ff */
[----:B------:R-:W-:Y:S02]  /*11e0*/  IADD3 R14, PT, PT, R35, -0x3ff, RZ ;  /* 0xfffffc01230e7810 */ /* 0x000fe40007ffe0ff */
[----:B------:R-:W-:-:S04]  /*11f0*/  LOP3.LUT R23, R16, 0x3ff00000, RZ, 0xfc, !PT ;  /* 0x3ff0000010177812 */ /* 0x000fc800078efcff */
[----:B------:R-:W-:-:S13]  /*1200*/  ISETP.GE.U32.AND P1, PT, R23, 0x3ff6a09f, PT ;  /* 0x3ff6a09f1700780c */ /* 0x000fda0003f26070 */
[----:B------:R-:W-:Y:S02]  /*1210*/  @P1 VIADD R17, R23, 0xfff00000 ;  /* 0xfff0000017111836 */ /* 0x000fe40000000000 */
[----:B------:R-:W-:Y:S02]  /*1220*/  @P1 VIADD R14, R35, 0xfffffc02 ;  /* 0xfffffc02230e1836 */ /* 0x000fe40000000000 */
[----:B------:R-:W-:Y:S02]  /*1230*/  @P1 IMAD.MOV.U32 R23, RZ, RZ, R17 ;  /* 0x000000ffff171224 */ /* 0x000fe400078e0011 */
[----:B------:R-:W-:-:S04]  /*1240*/  IMAD.MOV.U32 R35, RZ, RZ, R3 ;  /* 0x000000ffff237224 */ /* 0x000fc800078e0003 */
[C---:B------:R-:W-:Y:S01]  /*1250*/  DADD R18, R22.reuse, 1 ;  /* 0x3ff0000016127429 */ /* 0x040fe20000000000 */
[----:B------:R-:W-:Y:S01]  /*1260*/  IMAD.SHL.U32 R3, R35, 0x2, RZ ;  /* 0x0000000223037824 */ /* 0x000fe200078e00ff */
[----:B------:R-:W-:-:S04]  /*1270*/  DADD R22, R22, -1 ;  /* 0xbff0000016167429 */ /* 0x000fc80000000000 */
[----:B------:R-:W0:Y:S01]  /*1280*/  MUFU.RCP64H R31, R19 ;  /* 0x00000013001f7308 */ /* 0x000e220000001800 */
[----:B------:R-:W-:Y:S01]  /*1290*/  ISETP.GT.U32.AND P0, PT, R3, -0x2000001, PT ;  /* 0xfdffffff0300780c */ /* 0x000fe20003f04070 */
[----:B0-----:R-:W-:-:S08]  /*12a0*/  DFMA R16, -R18, R30, 1 ;  /* 0x3ff000001210742b */ /* 0x001fd0000000011e */
[----:B------:R-:W-:-:S08]  /*12b0*/  DFMA R16, R16, R16, R16 ;  /* 0x000000101010722b */ /* 0x000fd00000000010 */
[----:B------:R-:W-:-:S08]  /*12c0*/  DFMA R30, R30, R16, R30 ;  /* 0x000000101e1e722b */ /* 0x000fd0000000001e */
[----:B------:R-:W-:-:S08]  /*12d0*/  DMUL R16, R22, R30 ;  /* 0x0000001e16107228 */ /* 0x000fd00000000000 */
[----:B------:R-:W-:-:S08]  /*12e0*/  DFMA R16, R22, R30, R16 ;  /* 0x0000001e1610722b */ /* 0x000fd00000000010 */
[----:B------:R-:W-:-:S08]  /*12f0*/  DMUL R24, R16, R16 ;  /* 0x0000001010187228 */ /* 0x000fd00000000000 */
[----:B------:R-:W-:Y:S01]  /*1300*/  DFMA R18, R24, UR6, R20 ;  /* 0x0000000618127c2b */ /* 0x000fe20008000014 */
[----:B------:R-:W-:Y:S01]  /*1310*/  UMOV UR6, 0x75488a3f ;  /* 0x75488a3f00067882 */ /* 0x000fe20000000000 */
[----:B------:R-:W-:Y:S01]  /*1320*/  UMOV UR7, 0x3ef3b20a ;  /* 0x3ef3b20a00077882 */ /* 0x000fe20000000000 */
[----:B------:R-:W-:-:S05]  /*1330*/  DADD R20, R22, -R16 ;  /* 0x0000000016147229 */ /* 0x000fca0000000810 */
[----:B------:R-:W-:Y:S01]  /*1340*/  DFMA R18, R24, R18, UR6 ;  /* 0x0000000618127e2b */ /* 0x000fe20008000012 */
[----:B------:R-:W-:Y:S01]  /*1350*/  UMOV UR6, 0xe4faecd5 ;  /* 0xe4faecd500067882 */ /* 0x000fe20000000000 */
[----:B------:R-:W-:Y:S01]  /*1360*/  UMOV UR7, 0x3f1745cd ;  /* 0x3f1745cd00077882 */ /* 0x000fe20000000000 */
[----:B------:R-:W-:-:S05]  /*1370*/  DADD R20, R20, R20 ;  /* 0x0000000014147229 */ /* 0x000fca0000000014 */
[----:B------:R-:W-:Y:S01]  /*1380*/  DFMA R18, R24, R18, UR6 ;  /* 0x0000000618127e2b */ /* 0x000fe20008000012 */
[----:B------:R-:W-:Y:S01]  /*1390*/  UMOV UR6, 0x258a578b ;  /* 0x258a578b00067882 */ /* 0x000fe20000000000 */
[----:B------:R-:W-:Y:S01]  /*13a0*/  UMOV UR7, 0x3f3c71c7 ;  /* 0x3f3c71c700077882 */ /* 0x000fe20000000000 */
[-C--:B------:R-:W-:Y:S02]  /*13b0*/  DFMA R22, R22, -R16.reuse, R20 ;  /* 0x800000101616722b */ /* 0x080fe40000000014 */
[----:B------:R-:W-:-:S03]  /*13c0*/  DMUL R20, R16, R16 ;  /* 0x0000001010147228 */ /* 0x000fc60000000000 */
[----:B------:R-:W-:Y:S01]  /*13d0*/  DFMA R18, R24, R18, UR6 ;  /* 0x0000000618127e2b */ /* 0x000fe20008000012 */
[----:B------:R-:W-:Y:S01]  /*13e0*/  UMOV UR6, 0x9242b910 ;  /* 0x9242b91000067882 */ /* 0x000fe20000000000 */
[----:B------:R-:W-:Y:S01]  /*13f0*/  UMOV UR7, 0x3f624924 ;  /* 0x3f62492400077882 */ /* 0x000fe20000000000 */
[----:B------:R-:W-:-:S05]  /*1400*/  DMUL R22, R30, R22 ;  /* 0x000000161e167228 */ /* 0x000fca0000000000 */
[----:B------:R-:W-:Y:S01]  /*1410*/  DFMA R18, R24, R18, UR6 ;  /* 0x0000000618127e2b */ /* 0x000fe20008000012 */
[----:B------:R-:W-:Y:S01]  /*1420*/  UMOV UR6, 0x99999dfb ;  /* 0x99999dfb00067882 */ /* 0x000fe20000000000 */
[----:B------:R-:W-:-:S03]  /*1430*/  UMOV UR7, 0x3f899999 ;  /* 0x3f89999900077882 */ /* 0x000fc60000000000 */
[----:B------:R-:W-:Y:S02]  /*1440*/  VIADD R33, R23, 0x100000 ;  /* 0x0010000017217836 */ /* 0x000fe40000000000 */
[----:B------:R-:W-:Y:S01]  /*1450*/  IMAD.MOV.U32 R32, RZ, RZ, R22 ;  /* 0x000000ffff207224 */ /* 0x000fe200078e0016 */
[----:B------:R-:W-:Y:S01]  /*1460*/  DFMA R26, R24, R18, UR6 ;  /* 0x00000006181a7e2b */ /* 0x000fe20008000012 */
[----:B------:R-:W-:Y:S01]  /*1470*/  UMOV UR6, 0x55555555 ;  /* 0x5555555500067882 */ /* 0x000fe20000000000 */
[----:B------:R-:W-:-:S06]  /*1480*/  UMOV UR7, 0x3fb55555 ;  /* 0x3fb5555500077882 */ /* 0x000fcc0000000000 */
[----:B------:R-:W-:-:S08]  /*1490*/  DFMA R18, R24, R26, UR6 ;  /* 0x0000000618127e2b */ /* 0x000fd0000800001a */
[----:B------:R-:W-:Y:S01]  /*14a0*/  DADD R28, -R18, UR6 ;  /* 0x00000006121c7e29 */ /* 0x000fe20008000100 */
[----:B------:R-:W-:Y:S01]  /*14b0*/  UMOV UR6, 0xb9e7b0 ;  /* 0x00b9e7b000067882 */ /* 0x000fe20000000000 */
[----:B------:R-:W-:-:S06]  /*14c0*/  UMOV UR7, 0x3c46a4cb ;  /* 0x3c46a4cb00077882 */ /* 0x000fcc0000000000 */
[----:B------:R-:W-:Y:S02]  /*14d0*/  DFMA R28, R24, R26, R28 ;  /* 0x0000001a181c722b */ /* 0x000fe4000000001c */
[C---:B------:R-:W-:Y:S02]  /*14e0*/  DMUL R24, R16.reuse, R20 ;  /* 0x0000001410187228 */ /* 0x040fe40000000000 */
[----:B------:R-:W-:-:S04]  /*14f0*/  DFMA R26, R16, R16, -R20 ;  /* 0x00000010101a722b */ /* 0x000fc80000000814 */
[----:B------:R-:W-:Y:S01]  /*1500*/  DADD R28, R28, -UR6 ;  /* 0x800000061c1c7e29 */ /* 0x000fe20008000000 */
[----:B------:R-:W-:Y:S01]  /*1510*/  UMOV UR6, 0x80000000 ;  /* 0x8000000000067882 */ /* 0x000fe20000000000 */
[C---:B------:R-:W-:Y:S01]  /*1520*/  DFMA R30, R16.reuse, R20, -R24 ;  /* 0x00000014101e722b */ /* 0x040fe20000000818 */
[----:B------:R-:W-:Y:S01]  /*1530*/  UMOV UR7, 0x43300000 ;  /* 0x4330000000077882 */ /* 0x000fe20000000000 */
[----:B------:R-:W-:-:S06]  /*1540*/  DFMA R26, R16, R32, R26 ;  /* 0x00000020101a722b */ /* 0x000fcc000000001a */
[----:B------:R-:W-:Y:S02]  /*1550*/  DFMA R30, R22, R20, R30 ;  /* 0x00000014161e722b */ /* 0x000fe4000000001e */
[----:B------:R-:W-:-:S06]  /*1560*/  DADD R20, R18, R28 ;  /* 0x0000000012147229 */ /* 0x000fcc000000001c */
[----:B------:R-:W-:Y:S02]  /*1570*/  DFMA R30, R16, R26, R30 ;  /* 0x0000001a101e722b */ /* 0x000fe4000000001e */
[----:B------:R-:W-:Y:S02]  /*1580*/  DMUL R26, R20, R24 ;  /* 0x00000018141a7228 */ /* 0x000fe40000000000 */
[----:B------:R-:W-:-:S06]  /*1590*/  DADD R32, R18, -R20 ;  /* 0x0000000012207229 */ /* 0x000fcc0000000814 */
[----:B------:R-:W-:Y:S02]  /*15a0*/  DFMA R18, R20, R24, -R26 ;  /* 0x000000181412722b */ /* 0x000fe4000000081a */
[----:B------:R-:W-:-:S06]  /*15b0*/  DADD R32, R28, R32 ;  /* 0x000000001c207229 */ /* 0x000fcc0000000020 */
[----:B------:R-:W-:-:S08]  /*15c0*/  DFMA R18, R20, R30, R18 ;  /* 0x0000001e1412722b */ /* 0x000fd00000000012 */
[----:B------:R-:W-:-:S08]  /*15d0*/  DFMA R24, R32, R24, R18 ;  /* 0x000000182018722b */ /* 0x000fd00000000012 */
[----:B------:R-:W-:-:S08]  /*15e0*/  DADD R20, R26, R24 ;  /* 0x000000001a147229 */ /* 0x000fd00000000018 */
[--C-:B------:R-:W-:Y:S02]  /*15f0*/  DADD R18, R16, R20.reuse ;  /* 0x0000000010127229 */ /* 0x100fe40000000014 */
[----:B------:R-:W-:-:S06]  /*1600*/  DADD R26, R26, -R20 ;  /* 0x000000001a1a7229 */ /* 0x000fcc0000000814 */
[----:B------:R-:W-:Y:S02]  /*1610*/  DADD R16, R16, -R18 ;  /* 0x0000000010107229 */ /* 0x000fe40000000812 */
[----:B------:R-:W-:-:S06]  /*1620*/  DADD R26, R24, R26 ;  /* 0x00000000181a7229 */ /* 0x000fcc000000001a */
[----:B------:R-:W-:-:S08]  /*1630*/  DADD R16, R20, R16 ;  /* 0x0000000014107229 */ /* 0x000fd00000000010 */
[----:B------:R-:W-:-:S08]  /*1640*/  DADD R16, R26, R16 ;  /* 0x000000001a107229 */ /* 0x000fd00000000010 */
[----:B------:R-:W-:Y:S01]  /*1650*/  DADD R22, R22, R16 ;  /* 0x0000000016167229 */ /* 0x000fe20000000010 */
[----:B------:R-:W-:Y:S01]  /*1660*/  LOP3.LUT R16, R14, 0x80000000, RZ, 0x3c, !PT ;  /* 0x800000000e107812 */ /* 0x000fe200078e3cff */
[----:B------:R-:W-:-:S06]  /*1670*/  IMAD.MOV.U32 R17, RZ, RZ, 0x43300000 ;  /* 0x43300000ff117424 */ /* 0x000fcc00078e00ff */
[----:B------:R-:W-:Y:S02]  /*1680*/  DADD R20, R18, R22 ;  /* 0x0000000012147229 */ /* 0x000fe40000000016 */
[----:B------:R-:W-:Y:S01]  /*1690*/  DADD R16, R16, -UR6 ;  /* 0x8000000610107e29 */ /* 0x000fe20008000000 */
[----:B------:R-:W-:Y:S01]  /*16a0*/  UMOV UR6, 0xfefa39ef ;  /* 0xfefa39ef00067882 */ /* 0x000fe20000000000 */
[----:B------:R-:W-:-:S04]  /*16b0*/  UMOV UR7, 0x3fe62e42 ;  /* 0x3fe62e4200077882 */ /* 0x000fc80000000000 */
[--C-:B------:R-:W-:Y:S02]  /*16c0*/  DADD R18, R18, -R20.reuse ;  /* 0x0000000012127229 */ /* 0x100fe40000000814 */
[----:B------:R-:W-:-:S06]  /*16d0*/  DFMA R14, R16, UR6, R20 ;  /* 0x00000006100e7c2b */ /* 0x000fcc0008000014 */
[----:B------:R-:W-:Y:S02]  /*16e0*/  DADD R18, R22, R18 ;  /* 0x0000000016127229 */ /* 0x000fe40000000012 */
[----:B------:R-:W-:Y:S01]  /*16f0*/  DFMA R24, R16, -UR6, R14 ;  /* 0x8000000610187c2b */ /* 0x000fe2000800000e */
[----:B------:R-:W-:Y:S01]  /*1700*/  LOP3.LUT R23, R35, 0xff0fffff, RZ, 0xc0, !PT ;  /* 0xff0fffff23177812 */ /* 0x000fe200078ec0ff */
[----:B------:R-:W-:-:S03]  /*1710*/  IMAD.MOV.U32 R22, RZ, RZ, R34 ;  /* 0x000000ffff167224 */ /* 0x000fc600078e0022 */
[----:B------:R-:W-:-:S03]  /*1720*/  SEL R23, R23, R35, P0 ;  /* 0x0000002317177207 */ /* 0x000fc60000000000 */
[----:B------:R-:W-:-:S08]  /*1730*/  DADD R24, -R20, R24 ;  /* 0x0000000014187229 */ /* 0x000fd00000000118 */
[----:B------:R-:W-:-:S08]  /*1740*/  DADD R18, R18, -R24 ;  /* 0x0000000012127229 */ /* 0x000fd00000000818 */
[----:B------:R-:W-:-:S08]  /*1750*/  DFMA R18, R16, UR8, R18 ;  /* 0x0000000810127c2b */ /* 0x000fd00008000012 */
[----:B------:R-:W-:-:S08]  /*1760*/  DADD R16, R14, R18 ;  /* 0x000000000e107229 */ /* 0x000fd00000000012 */
[----:B------:R-:W-:Y:S02]  /*1770*/  DADD R20, R14, -R16 ;  /* 0x000000000e147229 */ /* 0x000fe40000000810 */
[----:B------:R-:W-:-:S06]  /*1780*/  DMUL R14, R16, R22 ;  /* 0x00000016100e7228 */ /* 0x000fcc0000000000 */
[----:B------:R-:W-:Y:S02]  /*1790*/  DADD R20, R18, R20 ;  /* 0x0000000012147229 */ /* 0x000fe40000000014 */
[----:B------:R-:W-:Y:S01]  /*17a0*/  DFMA R16, R16, R22, -R14 ;  /* 0x000000161010722b */ /* 0x000fe2000000080e */
[----:B------:R-:W-:Y:S02]  /*17b0*/  IMAD.MOV.U32 R18, RZ, RZ, 0x652b82fe ;  /* 0x652b82feff127424 */ /* 0x000fe400078e00ff */
[----:B------:R-:W-:-:S05]  /*17c0*/  IMAD.MOV.U32 R19, RZ, RZ, 0x3ff71547 ;  /* 0x3ff71547ff137424 */ /* 0x000fca00078e00ff */
[----:B------:R-:W-:-:S08]  /*17d0*/  DFMA R20, R20, R22, R16 ;  /* 0x000000161414722b */ /* 0x000fd00000000010 */
[----:B------:R-:W-:-:S08]  /*17e0*/  DADD R16, R14, R20 ;  /* 0x000000000e107229 */ /* 0x000fd00000000014 */
[----:B------:R-:W-:Y:S02]  /*17f0*/  DFMA R18, R16, R18, 6.75539944105574400000e+15 ;  /* 0x433800001012742b */ /* 0x000fe40000000012 */
[----:B------:R-:W-:Y:S01]  /*1800*/  FSETP.GEU.AND P0, PT, |R17|, 4.1917929649353027344, PT ;  /* 0x4086232b1100780b */ /* 0x000fe20003f0e200 */
[----:B------:R-:W-:-:S05]  /*1810*/  DADD R14, R14, -R16 ;  /* 0x000000000e0e7229 */ /* 0x000fca0000000810 */
[----:B------:R-:W-:-:S03]  /*1820*/  DADD R22, R18, -6.75539944105574400000e+15 ;  /* 0xc338000012167429 */ /* 0x000fc60000000000 */
[----:B------:R-:W-:-:S05]  /*1830*/  DADD R20, R20, R14 ;  /* 0x0000000014147229 */ /* 0x000fca000000000e */
[----:B------:R-:W-:Y:S01]  /*1840*/  DFMA R24, R22, -UR6, R16 ;  /* 0x8000000616187c2b */ /* 0x000fe20008000010 */
[----:B------:R-:W-:Y:S01]  /*1850*/  UMOV UR6, 0x3b39803f ;  /* 0x3b39803f00067882 */ /* 0x000fe20000000000 */
[----:B------:R-:W-:-:S06]  /*1860*/  UMOV UR7, 0x3c7abc9e ;  /* 0x3c7abc9e00077882 */ /* 0x000fcc0000000000 */
[----:B------:R-:W-:Y:S01]  /*1870*/  DFMA R22, R22, -UR6, R24 ;  /* 0x8000000616167c2b */ /* 0x000fe20008000018 */
[----:B------:R-:W-:Y:S01]  /*1880*/  UMOV UR6, 0x69ce2bdf ;  /* 0x69ce2bdf00067882 */ /* 0x000fe20000000000 */
[----:B------:R-:W-:Y:S01]  /*1890*/  IMAD.MOV.U32 R24, RZ, RZ, -0x35dec16 ;  /* 0xfca213eaff187424 */ /* 0x000fe200078e00ff */
[----:B------:R-:W-:Y:S01]  /*18a0*/  MOV R25, 0x3e928af3 ;  /* 0x3e928af300197802 */ /* 0x000fe20000000f00 */
[----:B------:R-:W-:-:S05]  /*18b0*/  UMOV UR7, 0x3e5ade15 ;  /* 0x3e5ade1500077882 */ /* 0x000fca0000000000 */
[----:B------:R-:W-:Y:S01]  /*18c0*/  DFMA R24, R22, UR6, R24 ;  /* 0x0000000616187c2b */ /* 0x000fe20008000018 */
[----:B------:R-:W-:Y:S01]  /*18d0*/  UMOV UR6, 0x62401315 ;  /* 0x6240131500067882 */ /* 0x000fe20000000000 */
[----:B------:R-:W-:-:S06]  /*18e0*/  UMOV UR7, 0x3ec71dee ;  /* 0x3ec71dee00077882 */ /* 0x000fcc0000000000 */
[----:B------:R-:W-:Y:S01]  /*18f0*/  DFMA R24, R22, R24, UR6 ;  /* 0x0000000616187e2b */ /* 0x000fe20008000018 */
        /* <DEDUP_REMOVED lines=20> */
[----:B------:R-:W-:-:S08]  /*1a40*/  DFMA R24, R22, R24, UR6 ;  /* 0x0000000616187e2b */ /* 0x000fd00008000018 */
[----:B------:R-:W-:-:S08]  /*1a50*/  DFMA R24, R22, R24, 1 ;  /* 0x3ff000001618742b */ /* 0x000fd00000000018 */
[----:B------:R-:W-:-:S10]  /*1a60*/  DFMA R22, R22, R24, 1 ;  /* 0x3ff000001616742b */ /* 0x000fd40000000018 */
[----:B------:R-:W-:Y:S02]  /*1a70*/  IMAD R15, R18, 0x100000, R23 ;  /* 0x00100000120f7824 */ /* 0x000fe400078e0217 */
[----:B------:R-:W-:Y:S01]  /*1a80*/  IMAD.MOV.U32 R14, RZ, RZ, R22 ;  /* 0x000000ffff0e7224 */ /* 0x000fe200078e0016 */
[----:B------:R-:W-:Y:S06]  /*1a90*/  @!P0 BRA `(.L_x_17) ;  /* 0x0000000000308947 */ /* 0x000fec0003800000 */
[----:B------:R-:W-:Y:S01]  /*1aa0*/  FSETP.GEU.AND P1, PT, |R17|, 4.2275390625, PT ;  /* 0x408748001100780b */ /* 0x000fe20003f2e200 */
[C---:B------:R-:W-:Y:S02]  /*1ab0*/  DADD R14, R16.reuse, +INF ;  /* 0x7ff00000100e7429 */ /* 0x040fe40000000000 */
[----:B------:R-:W-:-:S08]  /*1ac0*/  DSETP.GEU.AND P0, PT, R16, RZ, PT ;  /* 0x000000ff1000722a */ /* 0x000fd00003f0e000 */
[----:B------:R-:W-:Y:S02]  /*1ad0*/  FSEL R14, R14, RZ, P0 ;  /* 0x000000ff0e0e7208 */ /* 0x000fe40000000000 */
[----:B------:R-:W-:Y:S02]  /*1ae0*/  @!P1 LEA.HI R3, R18, R18, RZ, 0x1 ;  /* 0x0000001212039211 */ /* 0x000fe400078f08ff */
[----:B------:R-:W-:Y:S02]  /*1af0*/  FSEL R15, R15, RZ, P0 ;  /* 0x000000ff0f0f7208 */ /* 0x000fe40000000000 */
[----:B------:R-:W-:-:S05]  /*1b00*/  @!P1 SHF.R.S32.HI R3, RZ, 0x1, R3 ;  /* 0x00000001ff039819 */ /* 0x000fca0000011403 */
[----:B------:R-:W-:Y:S02]  /*1b10*/  @!P1 IMAD.IADD R16, R18, 0x1, -R3 ;  /* 0x0000000112109824 */ /* 0x000fe400078e0a03 */
[----:B------:R-:W-:-:S03]  /*1b20*/  @!P1 IMAD R23, R3, 0x100000, R23 ;  /* 0x0010000003179824 */ /* 0x000fc600078e0217 */
[----:B------:R-:W-:Y:S01]  /*1b30*/  @!P1 LEA R17, R16, 0x3ff00000, 0x14 ;  /* 0x3ff0000010119811 */ /* 0x000fe200078ea0ff */
[----:B------:R-:W-:-:S06]  /*1b40*/  @!P1 IMAD.MOV.U32 R16, RZ, RZ, RZ ;  /* 0x000000ffff109224 */ /* 0x000fcc00078e00ff */
[----:B------:R-:W-:-:S11]  /*1b50*/  @!P1 DMUL R14, R22, R16 ;  /* 0x00000010160e9228 */ /* 0x000fd60000000000 */
.L_x_17:
[----:B------:R-:W-:Y:S02]  /*1b60*/  DFMA R16, R20, R14, R14 ;  /* 0x0000000e1410722b */ /* 0x000fe4000000000e */
[----:B------:R-:W-:-:S08]  /*1b70*/  DSETP.NEU.AND P0, PT, |R14|, +INF , PT ;  /* 0x7ff000000e00742a */ /* 0x000fd00003f0d200 */
[----:B------:R-:W-:Y:S01]  /*1b80*/  FSEL R14, R14, R16, !P0 ;  /* 0x000000100e0e7208 */ /* 0x000fe20004000000 */
[----:B------:R-:W-:Y:S01]  /*1b90*/  IMAD.MOV.U32 R16, RZ, RZ, R0 ;  /* 0x000000ffff107224 */ /* 0x000fe200078e0000 */
[----:B------:R-:W-:Y:S01]  /*1ba0*/  FSEL R3, R15, R17, !P0 ;  /* 0x000000110f037208 */ /* 0x000fe20004000000 */
[----:B------:R-:W-:-:S04]  /*1bb0*/  IMAD.MOV.U32 R17, RZ, RZ, 0x0 ;  /* 0x00000000ff117424 */ /* 0x000fc800078e00ff */
[----:B------:R-:W-:Y:S05]  /*1bc0*/  RET.REL.NODEC R16 `(_Z6kernelPdS_) ;  /* 0xffffffe4100c7950 */ /* 0x000fea0003c3ffff */
.L_x_18:
[----:B------:R-:W-:-:S00]  /*1bd0*/  BRA `(.L_x_18) ;  /* 0xfffffffc00fc7947 */ /* 0x000fc0000383ffff */
[----:B------:R-:W-:-:S00]  /*1be0*/  NOP ;  /* 0x0000000000007918 */ /* 0x000fc00000000000 */
        /* <DEDUP_REMOVED lines=9> */
.L_x_21:


//--------------------- .nv.shared.reserved.0     --------------------------
	.section	.nv.shared.reserved.0,"aw",@nobits
	.weak		__nv_reservedSMEM_offset_0_alias
	.size		__nv_reservedSMEM_offset_0_alias, 0, 64
	.other		__nv_reservedSMEM_offset_0_alias,@"STO_CUDA_RESERVED_SHARED STV_DEFAULT"
__nv_reservedSMEM_offset_0_alias:
	.zero		0
	.zero		64


//--------------------- .nv.constant0._Z6kernelPdS_ --------------------------
	.section	.nv.constant0._Z6kernelPdS_,"a",@progbits
	.sectionflags	@""
	.align	4
.nv.constant0._Z6kernelPdS_:
	.zero		912


//--------------------- SYMBOLS --------------------------

	.type		.nv.reservedSmem.offset0,@object
	.size		.nv.reservedSmem.offset0,0x4
